//
// Generated by NVIDIA NVVM Compiler
//
// Compiler Build ID: CL-36424714
// Cuda compilation tools, release 13.0, V13.0.88
// Based on NVVM 20.0.0
//

.version 9.0
.target sm_100
.address_size 64

	// .globl	_Z8sgemm_v8ILj128ELj128ELj8ELj8ELj8EEvPfS0_S0_iii
// _ZZ8sgemm_v8ILj128ELj128ELj8ELj8ELj8EEvPfS0_S0_iiiE8a_shared has been demoted
// _ZZ8sgemm_v8ILj128ELj128ELj8ELj8ELj8EEvPfS0_S0_iiiE8b_shared has been demoted

.visible .entry _Z8sgemm_v8ILj128ELj128ELj8ELj8ELj8EEvPfS0_S0_iii(
	.param .u64 .ptr .align 1 _Z8sgemm_v8ILj128ELj128ELj8ELj8ELj8EEvPfS0_S0_iii_param_0,
	.param .u64 .ptr .align 1 _Z8sgemm_v8ILj128ELj128ELj8ELj8ELj8EEvPfS0_S0_iii_param_1,
	.param .u64 .ptr .align 1 _Z8sgemm_v8ILj128ELj128ELj8ELj8ELj8EEvPfS0_S0_iii_param_2,
	.param .u32 _Z8sgemm_v8ILj128ELj128ELj8ELj8ELj8EEvPfS0_S0_iii_param_3,
	.param .u32 _Z8sgemm_v8ILj128ELj128ELj8ELj8ELj8EEvPfS0_S0_iii_param_4,
	.param .u32 _Z8sgemm_v8ILj128ELj128ELj8ELj8ELj8EEvPfS0_S0_iii_param_5
)
{
	.reg .pred 	%p<5>;
	.reg .b32 	%r<131>;
	.reg .b32 	%f<691>;
	.reg .b64 	%rd<58>;
	// demoted variable
	.shared .align 4 .b8 _ZZ8sgemm_v8ILj128ELj128ELj8ELj8ELj8EEvPfS0_S0_iiiE8a_shared[8192];
	// demoted variable
	.shared .align 4 .b8 _ZZ8sgemm_v8ILj128ELj128ELj8ELj8ELj8EEvPfS0_S0_iiiE8b_shared[8192];
	ld.param.u64 	%rd4, [_Z8sgemm_v8ILj128ELj128ELj8ELj8ELj8EEvPfS0_S0_iii_param_0];
	ld.param.u64 	%rd3, [_Z8sgemm_v8ILj128ELj128ELj8ELj8ELj8EEvPfS0_S0_iii_param_1];
	ld.param.u64 	%rd5, [_Z8sgemm_v8ILj128ELj128ELj8ELj8ELj8EEvPfS0_S0_iii_param_2];
	ld.param.u32 	%r20, [_Z8sgemm_v8ILj128ELj128ELj8ELj8ELj8EEvPfS0_S0_iii_param_4];
	ld.param.u32 	%r21, [_Z8sgemm_v8ILj128ELj128ELj8ELj8ELj8EEvPfS0_S0_iii_param_5];
	cvta.to.global.u64 	%rd6, %rd5;
	cvta.to.global.u64 	%rd7, %rd3;
	cvta.to.global.u64 	%rd8, %rd4;
	mov.u32 	%r23, %tid.y;
	mov.u32 	%r24, %tid.x;
	mov.u32 	%r25, %ntid.x;
	mad.lo.s32 	%r26, %r23, %r25, %r24;
	mov.u32 	%r27, %ctaid.y;
	mul.lo.s32 	%r28, %r27, %r21;
	shl.b32 	%r29, %r28, 7;
	cvt.u64.u32 	%rd9, %r29;
	mov.u32 	%r30, %ctaid.x;
	shl.b32 	%r31, %r30, 7;
	cvt.u64.u32 	%rd10, %r31;
	mul.wide.u32 	%rd11, %r31, 4;
	add.s64 	%rd12, %rd7, %rd11;
	add.s64 	%rd13, %rd9, %rd10;
	shl.b64 	%rd14, %rd13, 2;
	add.s64 	%rd1, %rd6, %rd14;
	shr.u32 	%r32, %r26, 1;
	shr.u32 	%r33, %r26, 5;
	shl.b32 	%r34, %r26, 2;
	and.b32  	%r35, %r34, 4;
	mad.lo.s32 	%r36, %r21, %r32, %r35;
	cvt.s64.s32 	%rd15, %r36;
	add.s64 	%rd16, %rd9, %rd15;
	shl.b64 	%rd17, %rd16, 2;
	add.s64 	%rd2, %rd8, %rd17;
	ld.global.v4.f32 	{%f386, %f387, %f388, %f389}, [%rd2];
	shl.b32 	%r37, %r26, 11;
	and.b32  	%r38, %r37, 2048;
	mov.u32 	%r39, _ZZ8sgemm_v8ILj128ELj128ELj8ELj8ELj8EEvPfS0_S0_iiiE8a_shared;
	add.s32 	%r40, %r39, %r38;
	shl.b32 	%r41, %r32, 2;
	add.s32 	%r42, %r40, %r41;
	st.shared.f32 	[%r42], %f386;
	st.shared.f32 	[%r42+512], %f387;
	st.shared.f32 	[%r42+1024], %f388;
	st.shared.f32 	[%r42+1536], %f389;
	shl.b32 	%r43, %r33, 9;
	mov.u32 	%r44, _ZZ8sgemm_v8ILj128ELj128ELj8ELj8ELj8EEvPfS0_S0_iiiE8b_shared;
	add.s32 	%r45, %r44, %r43;
	shl.b32 	%r46, %r26, 4;
	and.b32  	%r47, %r46, 496;
	add.s32 	%r48, %r45, %r47;
	and.b32  	%r49, %r34, 124;
	mad.lo.s32 	%r50, %r20, %r33, %r49;
	mul.wide.s32 	%rd18, %r50, 4;
	add.s64 	%rd19, %rd12, %rd18;
	ld.global.v4.f32 	{%f390, %f391, %f392, %f393}, [%rd19];
	st.shared.v4.f32 	[%r48], {%f390, %f391, %f392, %f393};
	bar.sync 	0;
	setp.lt.s32 	%p1, %r21, 9;
	mov.b32 	%r128, 0;
	mov.f32 	%f499, 0f00000000;
	mov.f32 	%f500, %f499;
	mov.f32 	%f501, %f499;
	mov.f32 	%f502, %f499;
	mov.f32 	%f503, %f499;
	mov.f32 	%f504, %f499;
	mov.f32 	%f505, %f499;
	mov.f32 	%f506, %f499;
	mov.f32 	%f507, %f499;
	mov.f32 	%f508, %f499;
	mov.f32 	%f509, %f499;
	mov.f32 	%f510, %f499;
	mov.f32 	%f511, %f499;
	mov.f32 	%f512, %f499;
	mov.f32 	%f513, %f499;
	mov.f32 	%f514, %f499;
	mov.f32 	%f515, %f499;
	mov.f32 	%f516, %f499;
	mov.f32 	%f517, %f499;
	mov.f32 	%f518, %f499;
	mov.f32 	%f519, %f499;
	mov.f32 	%f520, %f499;
	mov.f32 	%f521, %f499;
	mov.f32 	%f522, %f499;
	mov.f32 	%f523, %f499;
	mov.f32 	%f524, %f499;
	mov.f32 	%f525, %f499;
	mov.f32 	%f526, %f499;
	mov.f32 	%f527, %f499;
	mov.f32 	%f528, %f499;
	mov.f32 	%f529, %f499;
	mov.f32 	%f530, %f499;
	mov.f32 	%f531, %f499;
	mov.f32 	%f532, %f499;
	mov.f32 	%f533, %f499;
	mov.f32 	%f534, %f499;
	mov.f32 	%f535, %f499;
	mov.f32 	%f536, %f499;
	mov.f32 	%f537, %f499;
	mov.f32 	%f538, %f499;
	mov.f32 	%f539, %f499;
	mov.f32 	%f540, %f499;
	mov.f32 	%f541, %f499;
	mov.f32 	%f542, %f499;
	mov.f32 	%f543, %f499;
	mov.f32 	%f544, %f499;
	mov.f32 	%f545, %f499;
	mov.f32 	%f546, %f499;
	mov.f32 	%f547, %f499;
	mov.f32 	%f548, %f499;
	mov.f32 	%f549, %f499;
	mov.f32 	%f550, %f499;
	mov.f32 	%f551, %f499;
	mov.f32 	%f552, %f499;
	mov.f32 	%f553, %f499;
	mov.f32 	%f554, %f499;
	mov.f32 	%f555, %f499;
	mov.f32 	%f556, %f499;
	mov.f32 	%f557, %f499;
	mov.f32 	%f558, %f499;
	mov.f32 	%f559, %f499;
	mov.f32 	%f560, %f499;
	mov.f32 	%f561, %f499;
	mov.f32 	%f562, %f499;
	@%p1 bra 	$L__BB0_5;
	mov.b32 	%r124, 1;
	mov.b32 	%r123, 8;
	mov.f32 	%f499, 0f00000000;
$L__BB0_2:
	mov.u32 	%r128, %r124;
	ld.param.u32 	%r120, [_Z8sgemm_v8ILj128ELj128ELj8ELj8ELj8EEvPfS0_S0_iii_param_4];
	ld.param.u64 	%rd57, [_Z8sgemm_v8ILj128ELj128ELj8ELj8ELj8EEvPfS0_S0_iii_param_1];
	mul.wide.u32 	%rd20, %r123, 4;
	add.s64 	%rd21, %rd2, %rd20;
	ld.global.v4.f32 	{%f395, %f396, %f397, %f398}, [%rd21];
	shl.b32 	%r54, %r128, 12;
	mov.u32 	%r55, _ZZ8sgemm_v8ILj128ELj128ELj8ELj8ELj8EEvPfS0_S0_iiiE8a_shared;
	add.s32 	%r56, %r55, %r54;
	mov.u32 	%r57, %ntid.x;
	mov.u32 	%r58, %tid.y;
	mov.u32 	%r59, %tid.x;
	mad.lo.s32 	%r60, %r58, %r57, %r59;
	shl.b32 	%r61, %r60, 11;
	and.b32  	%r62, %r61, 2048;
	add.s32 	%r63, %r56, %r62;
	shl.b32 	%r64, %r60, 1;
	and.b32  	%r65, %r64, -4;
	add.s32 	%r66, %r63, %r65;
	st.shared.f32 	[%r66], %f395;
	st.shared.f32 	[%r66+512], %f396;
	st.shared.f32 	[%r66+1024], %f397;
	st.shared.f32 	[%r66+1536], %f398;
	shr.u32 	%r67, %r60, 5;
	shl.b32 	%r68, %r67, 9;
	mov.u32 	%r69, _ZZ8sgemm_v8ILj128ELj128ELj8ELj8ELj8EEvPfS0_S0_iiiE8b_shared;
	add.s32 	%r70, %r69, %r68;
	shl.b32 	%r71, %r60, 4;
	and.b32  	%r72, %r71, 496;
	add.s32 	%r73, %r70, %r72;
	add.s32 	%r74, %r73, %r54;
	add.s32 	%r75, %r123, %r67;
	shl.b32 	%r76, %r60, 2;
	and.b32  	%r77, %r76, 124;
	mad.lo.s32 	%r78, %r75, %r120, %r77;
	cvta.to.global.u64 	%rd22, %rd57;
	mov.u32 	%r79, %ctaid.x;
	shl.b32 	%r80, %r79, 7;
	mul.wide.u32 	%rd23, %r80, 4;
	add.s64 	%rd24, %rd22, %rd23;
	mul.wide.s32 	%rd25, %r78, 4;
	add.s64 	%rd26, %rd24, %rd25;
	ld.global.v4.f32 	{%f399, %f400, %f401, %f402}, [%rd26];
	st.shared.v4.f32 	[%r74], {%f399, %f400, %f401, %f402};
	xor.b32  	%r81, %r54, 4096;
	shl.b32 	%r82, %r59, 5;
	add.s32 	%r83, %r82, %r69;
	add.s32 	%r84, %r83, %r81;
	add.s32 	%r126, %r84, 16;
	shl.b32 	%r85, %r58, 5;
	add.s32 	%r86, %r85, %r55;
	add.s32 	%r87, %r86, %r81;
	add.s32 	%r125, %r87, 16;
	mov.b32 	%r127, 16;
$L__BB0_3:
	ld.shared.v4.f32 	{%f403, %f404, %f405, %f406}, [%r125+-16];
	ld.shared.v4.f32 	{%f407, %f408, %f409, %f410}, [%r125];
	ld.shared.v4.f32 	{%f411, %f412, %f413, %f414}, [%r126+-16];
	ld.shared.v4.f32 	{%f415, %f416, %f417, %f418}, [%r126];
	fma.rn.f32 	%f562, %f403, %f411, %f562;
	fma.rn.f32 	%f561, %f403, %f412, %f561;
	fma.rn.f32 	%f560, %f403, %f413, %f560;
	fma.rn.f32 	%f559, %f403, %f414, %f559;
	fma.rn.f32 	%f558, %f403, %f415, %f558;
	fma.rn.f32 	%f557, %f403, %f416, %f557;
	fma.rn.f32 	%f556, %f403, %f417, %f556;
	fma.rn.f32 	%f555, %f403, %f418, %f555;
	fma.rn.f32 	%f554, %f404, %f411, %f554;
	fma.rn.f32 	%f553, %f404, %f412, %f553;
	fma.rn.f32 	%f552, %f404, %f413, %f552;
	fma.rn.f32 	%f551, %f404, %f414, %f551;
	fma.rn.f32 	%f550, %f404, %f415, %f550;
	fma.rn.f32 	%f549, %f404, %f416, %f549;
	fma.rn.f32 	%f548, %f404, %f417, %f548;
	fma.rn.f32 	%f547, %f404, %f418, %f547;
	fma.rn.f32 	%f546, %f405, %f411, %f546;
	fma.rn.f32 	%f545, %f405, %f412, %f545;
	fma.rn.f32 	%f544, %f405, %f413, %f544;
	fma.rn.f32 	%f543, %f405, %f414, %f543;
	fma.rn.f32 	%f542, %f405, %f415, %f542;
	fma.rn.f32 	%f541, %f405, %f416, %f541;
	fma.rn.f32 	%f540, %f405, %f417, %f540;
	fma.rn.f32 	%f539, %f405, %f418, %f539;
	fma.rn.f32 	%f538, %f406, %f411, %f538;
	fma.rn.f32 	%f537, %f406, %f412, %f537;
	fma.rn.f32 	%f536, %f406, %f413, %f536;
	fma.rn.f32 	%f535, %f406, %f414, %f535;
	fma.rn.f32 	%f534, %f406, %f415, %f534;
	fma.rn.f32 	%f533, %f406, %f416, %f533;
	fma.rn.f32 	%f532, %f406, %f417, %f532;
	fma.rn.f32 	%f531, %f406, %f418, %f531;
	fma.rn.f32 	%f530, %f407, %f411, %f530;
	fma.rn.f32 	%f529, %f407, %f412, %f529;
	fma.rn.f32 	%f528, %f407, %f413, %f528;
	fma.rn.f32 	%f527, %f407, %f414, %f527;
	fma.rn.f32 	%f526, %f407, %f415, %f526;
	fma.rn.f32 	%f525, %f407, %f416, %f525;
	fma.rn.f32 	%f524, %f407, %f417, %f524;
	fma.rn.f32 	%f523, %f407, %f418, %f523;
	fma.rn.f32 	%f522, %f408, %f411, %f522;
	fma.rn.f32 	%f521, %f408, %f412, %f521;
	fma.rn.f32 	%f520, %f408, %f413, %f520;
	fma.rn.f32 	%f519, %f408, %f414, %f519;
	fma.rn.f32 	%f518, %f408, %f415, %f518;
	fma.rn.f32 	%f517, %f408, %f416, %f517;
	fma.rn.f32 	%f516, %f408, %f417, %f516;
	fma.rn.f32 	%f515, %f408, %f418, %f515;
	fma.rn.f32 	%f514, %f409, %f411, %f514;
	fma.rn.f32 	%f513, %f409, %f412, %f513;
	fma.rn.f32 	%f512, %f409, %f413, %f512;
	fma.rn.f32 	%f511, %f409, %f414, %f511;
	fma.rn.f32 	%f510, %f409, %f415, %f510;
	fma.rn.f32 	%f509, %f409, %f416, %f509;
	fma.rn.f32 	%f508, %f409, %f417, %f508;
	fma.rn.f32 	%f507, %f409, %f418, %f507;
	fma.rn.f32 	%f506, %f410, %f411, %f506;
	fma.rn.f32 	%f505, %f410, %f412, %f505;
	fma.rn.f32 	%f504, %f410, %f413, %f504;
	fma.rn.f32 	%f503, %f410, %f414, %f503;
	fma.rn.f32 	%f502, %f410, %f415, %f502;
	fma.rn.f32 	%f501, %f410, %f416, %f501;
	fma.rn.f32 	%f500, %f410, %f417, %f500;
	fma.rn.f32 	%f499, %f410, %f418, %f499;
	add.s32 	%r127, %r127, 512;
	add.s32 	%r126, %r126, 512;
	add.s32 	%r125, %r125, 512;
	setp.ne.s32 	%p2, %r127, 4112;
	@%p2 bra 	$L__BB0_3;
	ld.param.u32 	%r122, [_Z8sgemm_v8ILj128ELj128ELj8ELj8ELj8EEvPfS0_S0_iii_param_5];
	xor.b32  	%r124, %r128, 1;
	bar.sync 	0;
	add.s32 	%r123, %r123, 8;
	setp.lt.s32 	%p3, %r123, %r122;
	@%p3 bra 	$L__BB0_2;
$L__BB0_5:
	mov.u32 	%r89, %tid.y;
	shl.b32 	%r90, %r89, 5;
	mov.u32 	%r91, %tid.x;
	shl.b32 	%r92, %r91, 5;
	shl.b32 	%r93, %r128, 12;
	add.s32 	%r94, %r93, %r90;
	mov.u32 	%r95, _ZZ8sgemm_v8ILj128ELj128ELj8ELj8ELj8EEvPfS0_S0_iiiE8a_shared;
	add.s32 	%r14, %r95, %r94;
	add.s32 	%r96, %r93, %r92;
	mov.u32 	%r97, _ZZ8sgemm_v8ILj128ELj128ELj8ELj8ELj8EEvPfS0_S0_iiiE8b_shared;
	add.s32 	%r98, %r96, %r97;
	add.s32 	%r129, %r98, 16;
	mov.b32 	%r130, 16;
$L__BB0_6:
	add.s32 	%r99, %r14, %r130;
	ld.shared.v4.f32 	{%f419, %f420, %f421, %f422}, [%r99+-16];
	ld.shared.v4.f32 	{%f423, %f424, %f425, %f426}, [%r99];
	ld.shared.v4.f32 	{%f427, %f428, %f429, %f430}, [%r129+-16];
	ld.shared.v4.f32 	{%f431, %f432, %f433, %f434}, [%r129];
	fma.rn.f32 	%f562, %f419, %f427, %f562;
	fma.rn.f32 	%f561, %f419, %f428, %f561;
	fma.rn.f32 	%f560, %f419, %f429, %f560;
	fma.rn.f32 	%f559, %f419, %f430, %f559;
	fma.rn.f32 	%f558, %f419, %f431, %f558;
	fma.rn.f32 	%f557, %f419, %f432, %f557;
	fma.rn.f32 	%f556, %f419, %f433, %f556;
	fma.rn.f32 	%f555, %f419, %f434, %f555;
	fma.rn.f32 	%f554, %f420, %f427, %f554;
	fma.rn.f32 	%f553, %f420, %f428, %f553;
	fma.rn.f32 	%f552, %f420, %f429, %f552;
	fma.rn.f32 	%f551, %f420, %f430, %f551;
	fma.rn.f32 	%f550, %f420, %f431, %f550;
	fma.rn.f32 	%f549, %f420, %f432, %f549;
	fma.rn.f32 	%f548, %f420, %f433, %f548;
	fma.rn.f32 	%f547, %f420, %f434, %f547;
	fma.rn.f32 	%f546, %f421, %f427, %f546;
	fma.rn.f32 	%f545, %f421, %f428, %f545;
	fma.rn.f32 	%f544, %f421, %f429, %f544;
	fma.rn.f32 	%f543, %f421, %f430, %f543;
	fma.rn.f32 	%f542, %f421, %f431, %f542;
	fma.rn.f32 	%f541, %f421, %f432, %f541;
	fma.rn.f32 	%f540, %f421, %f433, %f540;
	fma.rn.f32 	%f539, %f421, %f434, %f539;
	fma.rn.f32 	%f538, %f422, %f427, %f538;
	fma.rn.f32 	%f537, %f422, %f428, %f537;
	fma.rn.f32 	%f536, %f422, %f429, %f536;
	fma.rn.f32 	%f535, %f422, %f430, %f535;
	fma.rn.f32 	%f534, %f422, %f431, %f534;
	fma.rn.f32 	%f533, %f422, %f432, %f533;
	fma.rn.f32 	%f532, %f422, %f433, %f532;
	fma.rn.f32 	%f531, %f422, %f434, %f531;
	fma.rn.f32 	%f530, %f423, %f427, %f530;
	fma.rn.f32 	%f529, %f423, %f428, %f529;
	fma.rn.f32 	%f528, %f423, %f429, %f528;
	fma.rn.f32 	%f527, %f423, %f430, %f527;
	fma.rn.f32 	%f526, %f423, %f431, %f526;
	fma.rn.f32 	%f525, %f423, %f432, %f525;
	fma.rn.f32 	%f524, %f423, %f433, %f524;
	fma.rn.f32 	%f523, %f423, %f434, %f523;
	fma.rn.f32 	%f522, %f424, %f427, %f522;
	fma.rn.f32 	%f521, %f424, %f428, %f521;
	fma.rn.f32 	%f520, %f424, %f429, %f520;
	fma.rn.f32 	%f519, %f424, %f430, %f519;
	fma.rn.f32 	%f518, %f424, %f431, %f518;
	fma.rn.f32 	%f517, %f424, %f432, %f517;
	fma.rn.f32 	%f516, %f424, %f433, %f516;
	fma.rn.f32 	%f515, %f424, %f434, %f515;
	fma.rn.f32 	%f514, %f425, %f427, %f514;
	fma.rn.f32 	%f513, %f425, %f428, %f513;
	fma.rn.f32 	%f512, %f425, %f429, %f512;
	fma.rn.f32 	%f511, %f425, %f430, %f511;
	fma.rn.f32 	%f510, %f425, %f431, %f510;
	fma.rn.f32 	%f509, %f425, %f432, %f509;
	fma.rn.f32 	%f508, %f425, %f433, %f508;
	fma.rn.f32 	%f507, %f425, %f434, %f507;
	fma.rn.f32 	%f506, %f426, %f427, %f506;
	fma.rn.f32 	%f505, %f426, %f428, %f505;
	fma.rn.f32 	%f504, %f426, %f429, %f504;
	fma.rn.f32 	%f503, %f426, %f430, %f503;
	fma.rn.f32 	%f502, %f426, %f431, %f502;
	fma.rn.f32 	%f501, %f426, %f432, %f501;
	fma.rn.f32 	%f500, %f426, %f433, %f500;
	fma.rn.f32 	%f499, %f426, %f434, %f499;
	add.s32 	%r130, %r130, 512;
	add.s32 	%r129, %r129, 512;
	setp.ne.s32 	%p4, %r130, 4112;
	@%p4 bra 	$L__BB0_6;
	ld.param.u32 	%r121, [_Z8sgemm_v8ILj128ELj128ELj8ELj8ELj8EEvPfS0_S0_iii_param_4];
	mov.u32 	%r100, %tid.x;
	shl.b32 	%r101, %r100, 3;
	mov.u32 	%r102, %tid.y;
	mul.lo.s32 	%r103, %r102, %r121;
	shl.b32 	%r104, %r103, 3;
	add.s32 	%r105, %r104, %r101;
	mul.wide.u32 	%rd27, %r105, 4;
	add.s64 	%rd28, %rd1, %rd27;
	st.global.v4.f32 	[%rd28], {%f562, %f561, %f560, %f559};
	st.global.v4.f32 	[%rd28+16], {%f558, %f557, %f556, %f555};
	add.s32 	%r106, %r105, %r121;
	mul.wide.u32 	%rd29, %r106, 4;
	add.s64 	%rd30, %rd1, %rd29;
	st.global.v4.f32 	[%rd30], {%f554, %f553, %f552, %f551};
	add.s32 	%r107, %r106, 4;
	mul.wide.u32 	%rd31, %r107, 4;
	add.s64 	%rd32, %rd1, %rd31;
	st.global.v4.f32 	[%rd32], {%f550, %f549, %f548, %f547};
	add.s32 	%r108, %r106, %r121;
	mul.wide.u32 	%rd33, %r108, 4;
	add.s64 	%rd34, %rd1, %rd33;
	st.global.v4.f32 	[%rd34], {%f546, %f545, %f544, %f543};
	add.s32 	%r109, %r107, %r121;
	mul.wide.u32 	%rd35, %r109, 4;
	add.s64 	%rd36, %rd1, %rd35;
	st.global.v4.f32 	[%rd36], {%f542, %f541, %f540, %f539};
	add.s32 	%r110, %r108, %r121;
	mul.wide.u32 	%rd37, %r110, 4;
	add.s64 	%rd38, %rd1, %rd37;
	st.global.v4.f32 	[%rd38], {%f538, %f537, %f536, %f535};
	add.s32 	%r111, %r109, %r121;
	mul.wide.u32 	%rd39, %r111, 4;
	add.s64 	%rd40, %rd1, %rd39;
	st.global.v4.f32 	[%rd40], {%f534, %f533, %f532, %f531};
	add.s32 	%r112, %r110, %r121;
	mul.wide.u32 	%rd41, %r112, 4;
	add.s64 	%rd42, %rd1, %rd41;
	st.global.v4.f32 	[%rd42], {%f530, %f529, %f528, %f527};
	add.s32 	%r113, %r111, %r121;
	mul.wide.u32 	%rd43, %r113, 4;
	add.s64 	%rd44, %rd1, %rd43;
	st.global.v4.f32 	[%rd44], {%f526, %f525, %f524, %f523};
	add.s32 	%r114, %r112, %r121;
	mul.wide.u32 	%rd45, %r114, 4;
	add.s64 	%rd46, %rd1, %rd45;
	st.global.v4.f32 	[%rd46], {%f522, %f521, %f520, %f519};
	add.s32 	%r115, %r113, %r121;
	mul.wide.u32 	%rd47, %r115, 4;
	add.s64 	%rd48, %rd1, %rd47;
	st.global.v4.f32 	[%rd48], {%f518, %f517, %f516, %f515};
	add.s32 	%r116, %r114, %r121;
	mul.wide.u32 	%rd49, %r116, 4;
	add.s64 	%rd50, %rd1, %rd49;
	st.global.v4.f32 	[%rd50], {%f514, %f513, %f512, %f511};
	add.s32 	%r117, %r115, %r121;
	mul.wide.u32 	%rd51, %r117, 4;
	add.s64 	%rd52, %rd1, %rd51;
	st.global.v4.f32 	[%rd52], {%f510, %f509, %f508, %f507};
	add.s32 	%r118, %r116, %r121;
	mul.wide.u32 	%rd53, %r118, 4;
	add.s64 	%rd54, %rd1, %rd53;
	st.global.v4.f32 	[%rd54], {%f506, %f505, %f504, %f503};
	add.s32 	%r119, %r117, %r121;
	mul.wide.u32 	%rd55, %r119, 4;
	add.s64 	%rd56, %rd1, %rd55;
	st.global.v4.f32 	[%rd56], {%f502, %f501, %f500, %f499};
	ret;

}


// ===== COMPILED SASS (sm_100) =====

	.target	sm_100

	.elftype	@"ET_EXEC"


//--------------------- .note.nv.tkinfo           --------------------------
	.section	.note.nv.tkinfo,"",@"SHT_NOTE"
	.sectionflags	@"SHF_NOTE_NV_TKINFO"
	.tkinfo
        /*0018*/ 	.word	0x00000002
        /*0030*/ 	.string	""
        /*0030*/ 	.string	"ptxas"
        /*0030*/ 	.string	"Cuda compilation tools, release 13.0, V13.0.88"
        /*0030*/ 	.string	"Build cuda_13.0.r13.0/compiler.36424714_0"
        /*0030*/ 	.string	"-arch sm_100 -m 64 "



//--------------------- .note.nv.cuinfo           --------------------------
	.section	.note.nv.cuinfo,"",@"SHT_NOTE"
	.sectionflags	@"SHF_NOTE_NV_CUINFO"
        /*0018*/ 	.short	0x0002
        /*001a*/ 	.short	0x0064
        /*001c*/ 	.short	0x0082
	.zero		2


//--------------------- .nv.info                  --------------------------
	.section	.nv.info,"",@"SHT_CUDA_INFO"
	.align	4


	//----- nvinfo : EIATTR_REGCOUNT
	.align		4
        /*0000*/ 	.byte	0x04, 0x2f
        /*0002*/ 	.short	(.L_1 - .L_0)
	.align		4
.L_0:
        /*0004*/ 	.word	index@(_Z8sgemm_v8ILj128ELj128ELj8ELj8ELj8EEvPfS0_S0_iii)
        /*0008*/ 	.word	0x0000006d


	//----- nvinfo : EIATTR_FRAME_SIZE
	.align		4
.L_1:
        /*000c*/ 	.byte	0x04, 0x11
        /*000e*/ 	.short	(.L_3 - .L_2)
	.align		4
.L_2:
        /*0010*/ 	.word	index@(_Z8sgemm_v8ILj128ELj128ELj8ELj8ELj8EEvPfS0_S0_iii)
        /*0014*/ 	.word	0x00000000


	//----- nvinfo : EIATTR_MIN_STACK_SIZE
	.align		4
.L_3:
        /*0018*/ 	.byte	0x04, 0x12
        /*001a*/ 	.short	(.L_5 - .L_4)
	.align		4
.L_4:
        /*001c*/ 	.word	index@(_Z8sgemm_v8ILj128ELj128ELj8ELj8ELj8EEvPfS0_S0_iii)
        /*0020*/ 	.word	0x00000000
.L_5:


//--------------------- .nv.compat                --------------------------
	.section	.nv.compat,"",@"SHT_CUDA_COMPAT_INFO"
	.align	4
        /*0000*/ 	.byte	0x02, 0x09, 0x00, 0x00, 0x02, 0x02, 0x01, 0x00, 0x02, 0x05, 0x05, 0x00, 0x03, 0x07, 0x01, 0x01
        /*0010*/ 	.byte	0x02, 0x03, 0x00, 0x00, 0x02, 0x06, 0x01, 0x00, 0x04, 0x0b, 0x08, 0x00, 0x09, 0x00, 0x00, 0x00
        /*0020*/ 	.byte	0x00, 0x00, 0x00, 0x00


//--------------------- .nv.info._Z8sgemm_v8ILj128ELj128ELj8ELj8ELj8EEvPfS0_S0_iii --------------------------
	.section	.nv.info._Z8sgemm_v8ILj128ELj128ELj8ELj8ELj8EEvPfS0_S0_iii,"",@"SHT_CUDA_INFO"
	.sectionflags	@""
	.align	4


	//----- nvinfo : EIATTR_CUDA_API_VERSION
	.align		4
        /*0000*/ 	.byte	0x04, 0x37
        /*0002*/ 	.short	(.L_7 - .L_6)
.L_6:
        /*0004*/ 	.word	0x00000082


	//----- nvinfo : EIATTR_KPARAM_INFO
	.align		4
.L_7:
        /*0008*/ 	.byte	0x04, 0x17
        /*000a*/ 	.short	(.L_9 - .L_8)
.L_8:
        /*000c*/ 	.word	0x00000000
        /*0010*/ 	.short	0x0005
        /*0012*/ 	.short	0x0020
        /*0014*/ 	.byte	0x00, 0xf0, 0x11, 0x00


	//----- nvinfo : EIATTR_KPARAM_INFO
	.align		4
.L_9:
        /*0018*/ 	.byte	0x04, 0x17
        /*001a*/ 	.short	(.L_11 - .L_10)
.L_10:
        /*001c*/ 	.word	0x00000000
        /*0020*/ 	.short	0x0004
        /*0022*/ 	.short	0x001c
        /*0024*/ 	.byte	0x00, 0xf0, 0x11, 0x00


	//----- nvinfo : EIATTR_KPARAM_INFO
	.align		4
.L_11:
        /*0028*/ 	.byte	0x04, 0x17
        /*002a*/ 	.short	(.L_13 - .L_12)
.L_12:
        /*002c*/ 	.word	0x00000000
        /*0030*/ 	.short	0x0003
        /*0032*/ 	.short	0x0018
        /*0034*/ 	.byte	0x00, 0xf0, 0x11, 0x00


	//----- nvinfo : EIATTR_KPARAM_INFO
	.align		4
.L_13:
        /*0038*/ 	.byte	0x04, 0x17
        /*003a*/ 	.short	(.L_15 - .L_14)
.L_14:
        /*003c*/ 	.word	0x00000000
        /*0040*/ 	.short	0x0002
        /*0042*/ 	.short	0x0010
        /*0044*/ 	.byte	0x00, 0xf5, 0x21, 0x00


	//----- nvinfo : EIATTR_KPARAM_INFO
	.align		4
.L_15:
        /*0048*/ 	.byte	0x04, 0x17
        /*004a*/ 	.short	(.L_17 - .L_16)
.L_16:
        /*004c*/ 	.word	0x00000000
        /*0050*/ 	.short	0x0001
        /*0052*/ 	.short	0x0008
        /*0054*/ 	.byte	0x00, 0xf5, 0x21, 0x00


	//----- nvinfo : EIATTR_KPARAM_INFO
	.align		4
.L_17:
        /*0058*/ 	.byte	0x04, 0x17
        /*005a*/ 	.short	(.L_19 - .L_18)
.L_18:
        /*005c*/ 	.word	0x00000000
        /*0060*/ 	.short	0x0000
        /*0062*/ 	.short	0x0000
        /*0064*/ 	.byte	0x00, 0xf5, 0x21, 0x00


	//----- nvinfo : EIATTR_SPARSE_MMA_MASK
	.align		4
.L_19:
        /*0068*/ 	.byte	0x03, 0x50
        /*006a*/ 	.short	0x0000


	//----- nvinfo : EIATTR_MAXREG_COUNT
	.align		4
        /*006c*/ 	.byte	0x03, 0x1b
        /*006e*/ 	.short	0x00ff


	//----- nvinfo : EIATTR_NUM_BARRIERS
	.align		4
        /*0070*/ 	.byte	0x02, 0x4c
        /*0072*/ 	.byte	0x01
	.zero		1


	//----- nvinfo : EIATTR_MERCURY_ISA_VERSION
	.align		4
        /*0074*/ 	.byte	0x03, 0x5f
        /*0076*/ 	.short	0x0101


	//----- nvinfo : EIATTR_VRC_CTA_INIT_COUNT
	.align		4
        /*0078*/ 	.byte	0x02, 0x4a
	.zero		1
	.zero		1


	//----- nvinfo : EIATTR_EXIT_INSTR_OFFSETS
	.align		4
        /*007c*/ 	.byte	0x04, 0x1c
        /*007e*/ 	.short	(.L_21 - .L_20)


	//   ....[0]....
.L_20:
        /*0080*/ 	.word	0x00002f00


	//----- nvinfo : EIATTR_CBANK_PARAM_SIZE
	.align		4
.L_21:
        /*0084*/ 	.byte	0x03, 0x19
        /*0086*/ 	.short	0x0024


	//----- nvinfo : EIATTR_PARAM_CBANK
	.align		4
        /*0088*/ 	.byte	0x04, 0x0a
        /*008a*/ 	.short	(.L_23 - .L_22)
	.align		4
.L_22:
        /*008c*/ 	.word	index@(.nv.constant0._Z8sgemm_v8ILj128ELj128ELj8ELj8ELj8EEvPfS0_S0_iii)
        /*0090*/ 	.short	0x0380
        /*0092*/ 	.short	0x0024


	//----- nvinfo : EIATTR_SW_WAR
	.align		4
.L_23:
        /*0094*/ 	.byte	0x04, 0x36
        /*0096*/ 	.short	(.L_25 - .L_24)
.L_24:
        /*0098*/ 	.word	0x00000008
.L_25:


//--------------------- .nv.callgraph             --------------------------
	.section	.nv.callgraph,"",@"SHT_CUDA_CALLGRAPH"
	.align	4
	.sectionentsize	8
	.align		4
        /*0000*/ 	.word	0x00000000
	.align		4
        /*0004*/ 	.word	0xffffffff
	.align		4
        /*0008*/ 	.word	0x00000000
	.align		4
        /*000c*/ 	.word	0xfffffffe
	.align		4
        /*0010*/ 	.word	0x00000000
	.align		4
        /*0014*/ 	.word	0xfffffffd
	.align		4
        /*0018*/ 	.word	0x00000000
	.align		4
        /*001c*/ 	.word	0xfffffffc


//--------------------- .text._Z8sgemm_v8ILj128ELj128ELj8ELj8ELj8EEvPfS0_S0_iii --------------------------
	.section	.text._Z8sgemm_v8ILj128ELj128ELj8ELj8ELj8EEvPfS0_S0_iii,"ax",@progbits
	.align	128
        .global         _Z8sgemm_v8ILj128ELj128ELj8ELj8ELj8EEvPfS0_S0_iii
        .type           _Z8sgemm_v8ILj128ELj128ELj8ELj8ELj8EEvPfS0_S0_iii,@function
        .size           _Z8sgemm_v8ILj128ELj128ELj8ELj8ELj8EEvPfS0_S0_iii,(.L_x_5 - _Z8sgemm_v8ILj128ELj128ELj8ELj8ELj8EEvPfS0_S0_iii)
        .other          _Z8sgemm_v8ILj128ELj128ELj8ELj8ELj8EEvPfS0_S0_iii,@"STO_CUDA_ENTRY STV_DEFAULT"
_Z8sgemm_v8ILj128ELj128ELj8ELj8ELj8EEvPfS0_S0_iii:
.text._Z8sgemm_v8ILj128ELj128ELj8ELj8ELj8EEvPfS0_S0_iii:
[----:B------:R-:W-:Y:S01]  /*0000*/  LDC R1, c[0x0][0x37c] ;  /* 0x0000df00ff017b82 */ /* 0x000fe20000000800 */
[----:B------:R-:W0:Y:S01]  /*0010*/  S2R R2, SR_TID.Y ;  /* 0x0000000000027919 */ /* 0x000e220000002200 */
[----:B------:R-:W0:Y:S06]  /*0020*/  LDCU UR5, c[0x0][0x360] ;  /* 0x00006c00ff0577ac */ /* 0x000e2c0008000800 */
[----:B------:R-:W1:Y:S01]  /*0030*/  S2UR UR4, SR_CTAID.Y ;  /* 0x00000000000479c3 */ /* 0x000e620000002600 */
[----:B------:R-:W0:Y:S01]  /*0040*/  S2R R0, SR_TID.X ;  /* 0x0000000000007919 */ /* 0x000e220000002100 */
[----:B------:R-:W1:Y:S01]  /*0050*/  LDCU UR10, c[0x0][0x3a0] ;  /* 0x00007400ff0a77ac */ /* 0x000e620008000800 */
[----:B------:R-:W2:Y:S01]  /*0060*/  S2R R13, SR_CTAID.X ;  /* 0x00000000000d7919 */ /* 0x000ea20000002500 */
[----:B------:R-:W3:Y:S04]  /*0070*/  LDCU.64 UR6, c[0x0][0x380] ;  /* 0x00007000ff0677ac */ /* 0x000ee80008000a00 */
[----:B------:R-:W4:Y:S01]  /*0080*/  LDC.64 R8, c[0x0][0x388] ;  /* 0x0000e200ff087b82 */ /* 0x000f220000000a00 */
[----:B------:R-:W5:Y:S01]  /*0090*/  LDCU UR11, c[0x0][0x39c] ;  /* 0x00007380ff0b77ac */ /* 0x000f620008000800 */
[----:B------:R-:W5:Y:S06]  /*00a0*/  LDCU.64 UR8, c[0x0][0x358] ;  /* 0x00006b00ff0877ac */ /* 0x000f6c0008000a00 */
[----:B------:R-:W5:Y:S01]  /*00b0*/  LDC.64 R98, c[0x0][0x390] ;  /* 0x0000e400ff627b82 */ /* 0x000f620000000a00 */
[----:B-1----:R-:W-:-:S04]  /*00c0*/  UIMAD UR4, UR4, UR10, URZ ;  /* 0x0000000a040472a4 */ /* 0x002fc8000f8e02ff */
[----:B------:R-:W-:Y:S01]  /*00d0*/  USHF.L.U32 UR4, UR4, 0x7, URZ ;  /* 0x0000000704047899 */ /* 0x000fe200080006ff */
[----:B0-----:R-:W-:Y:S01]  /*00e0*/  IMAD R3, R2, UR5, R0 ;  /* 0x0000000502037c24 */ /* 0x001fe2000f8e0200 */
[----:B--2---:R-:W-:-:S04]  /*00f0*/  SHF.L.U32 R13, R13, 0x7, RZ ;  /* 0x000000070d0d7819 */ /* 0x004fc800000006ff */
[----:B------:R-:W-:Y:S02]  /*0100*/  SHF.L.U32 R4, R3, 0x2, RZ ;  /* 0x0000000203047819 */ /* 0x000fe400000006ff */
[----:B------:R-:W-:Y:S01]  /*0110*/  SHF.R.U32.HI R12, RZ, 0x1, R3 ;  /* 0x00000001ff0c7819 */ /* 0x000fe20000011603 */
[----:B----4-:R-:W-:Y:S01]  /*0120*/  IMAD.WIDE.U32 R8, R13, 0x4, R8 ;  /* 0x000000040d087825 */ /* 0x010fe200078e0008 */
[----:B------:R-:W-:Y:S02]  /*0130*/  LOP3.LUT R5, R4, 0x4, RZ, 0xc0, !PT ;  /* 0x0000000404057812 */ /* 0x000fe400078ec0ff */
[----:B------:R-:W-:-:S03]  /*0140*/  SHF.R.U32.HI R14, RZ, 0x5, R3 ;  /* 0x00000005ff0e7819 */ /* 0x000fc60000011603 */
[----:B------:R-:W-:-:S05]  /*0150*/  IMAD R5, R12, UR10, R5 ;  /* 0x0000000a0c057c24 */ /* 0x000fca000f8e0205 */
[----:B------:R-:W-:-:S04]  /*0160*/  IADD3 R6, P0, PT, R5, UR4, RZ ;  /* 0x0000000405067c10 */ /* 0x000fc8000ff1e0ff */
[----:B------:R-:W-:Y:S02]  /*0170*/  LEA.HI.X.SX32 R7, R5, RZ, 0x1, P0 ;  /* 0x000000ff05077211 */ /* 0x000fe400000f0eff */
[----:B------:R-:W-:Y:S02]  /*0180*/  LOP3.LUT R5, R4, 0x7c, RZ, 0xc0, !PT ;  /* 0x0000007c04057812 */ /* 0x000fe400078ec0ff */
[----:B---3--:R-:W-:-:S03]  /*0190*/  LEA R100, P0, R6, UR6, 0x2 ;  /* 0x0000000606647c11 */ /* 0x008fc6000f8010ff */
[----:B-----5:R-:W-:Y:S01]  /*01a0*/  IMAD R11, R14, UR11, R5 ;  /* 0x0000000b0e0b7c24 */ /* 0x020fe2000f8e0205 */
[----:B------:R-:W-:-:S03]  /*01b0*/  LEA.HI.X R101, R6, UR7, R7, 0x2, P0 ;  /* 0x0000000706657c11 */ /* 0x000fc600080f1407 */
[----:B------:R-:W-:Y:S02]  /*01c0*/  IMAD.WIDE R8, R11, 0x4, R8 ;  /* 0x000000040b087825 */ /* 0x000fe400078e0208 */
[----:B------:R-:W2:Y:S04]  /*01d0*/  LDG.E.128 R4, desc[UR8][R100.64] ;  /* 0x0000000864047981 */ /* 0x000ea8000c1e1d00 */
[----:B------:R-:W3:Y:S01]  /*01e0*/  LDG.E.128 R8, desc[UR8][R8.64] ;  /* 0x0000000808087981 */ /* 0x000ee2000c1e1d00 */
[----:B------:R-:W0:Y:S01]  /*01f0*/  S2UR UR7, SR_CgaCtaId ;  /* 0x00000000000779c3 */ /* 0x000e220000008800 */
[----:B------:R-:W-:Y:S01]  /*0200*/  UMOV UR5, 0x400 ;  /* 0x0000040000057882 */ /* 0x000fe20000000000 */
[C---:B------:R-:W-:Y:S01]  /*0210*/  SHF.L.U32 R15, R3.reuse, 0xb, RZ ;  /* 0x0000000b030f7819 */ /* 0x040fe200000006ff */
[----:B------:R-:W-:Y:S01]  /*0220*/  UIADD3 UR6, UPT, UPT, UR5, 0x2000, URZ ;  /* 0x0000200005067890 */ /* 0x000fe2000fffe0ff */
[----:B------:R-:W-:Y:S01]  /*0230*/  SHF.L.U32 R3, R3, 0x4, RZ ;  /* 0x0000000403037819 */ /* 0x000fe200000006ff */
[----:B------:R-:W-:Y:S01]  /*0240*/  UISETP.GE.AND UP0, UPT, UR10, 0x9, UPT ;  /* 0x000000090a00788c */ /* 0x000fe2000bf06270 */
[----:B------:R-:W-:Y:S01]  /*0250*/  LOP3.LUT R15, R15, 0x800, RZ, 0xc0, !PT ;  /* 0x000008000f0f7812 */ /* 0x000fe200078ec0ff */
[----:B------:R-:W-:Y:S01]  /*0260*/  HFMA2 R82, -RZ, RZ, 0, 0 ;  /* 0x00000000ff527431 */ /* 0x000fe200000001ff */
[----:B------:R-:W-:-:S02]  /*0270*/  LOP3.LUT R3, R3, 0x1f0, RZ, 0xc0, !PT ;  /* 0x000001f003037812 */ /* 0x000fc400078ec0ff */
[----:B------:R-:W-:Y:S02]  /*0280*/  CS2R R66, SRZ ;  /* 0x0000000000427805 */ /* 0x000fe4000001ff00 */
[----:B------:R-:W-:Y:S02]  /*0290*/  IADD3 R13, P0, PT, R13, UR4, RZ ;  /* 0x000000040d0d7c10 */ /* 0x000fe4000ff1e0ff */
[----:B------:R-:W-:Y:S02]  /*02a0*/  CS2R R64, SRZ ;  /* 0x0000000000407805 */ /* 0x000fe4000001ff00 */
[----:B------:R-:W-:Y:S02]  /*02b0*/  CS2R R62, SRZ ;  /* 0x00000000003e7805 */ /* 0x000fe4000001ff00 */
[----:B------:R-:W-:Y:S02]  /*02c0*/  CS2R R60, SRZ ;  /* 0x00000000003c7805 */ /* 0x000fe4000001ff00 */
[----:B------:R-:W-:-:S02]  /*02d0*/  CS2R R58, SRZ ;  /* 0x00000000003a7805 */ /* 0x000fc4000001ff00 */
[----:B------:R-:W-:Y:S02]  /*02e0*/  CS2R R56, SRZ ;  /* 0x0000000000387805 */ /* 0x000fe4000001ff00 */
[----:B------:R-:W-:Y:S02]  /*02f0*/  CS2R R54, SRZ ;  /* 0x0000000000367805 */ /* 0x000fe4000001ff00 */
[----:B------:R-:W-:Y:S02]  /*0300*/  CS2R R52, SRZ ;  /* 0x0000000000347805 */ /* 0x000fe4000001ff00 */
[----:B------:R-:W-:Y:S02]  /*0310*/  CS2R R50, SRZ ;  /* 0x0000000000327805 */ /* 0x000fe4000001ff00 */
[----:B------:R-:W-:Y:S02]  /*0320*/  CS2R R48, SRZ ;  /* 0x0000000000307805 */ /* 0x000fe4000001ff00 */
[----:B------:R-:W-:-:S02]  /*0330*/  CS2R R46, SRZ ;  /* 0x00000000002e7805 */ /* 0x000fc4000001ff00 */
[----:B------:R-:W-:Y:S02]  /*0340*/  CS2R R44, SRZ ;  /* 0x00000000002c7805 */ /* 0x000fe4000001ff00 */
[----:B------:R-:W-:Y:S02]  /*0350*/  CS2R R42, SRZ ;  /* 0x00000000002a7805 */ /* 0x000fe4000001ff00 */
[----:B------:R-:W-:Y:S01]  /*0360*/  CS2R R40, SRZ ;  /* 0x0000000000287805 */ /* 0x000fe2000001ff00 */
[----:B0-----:R-:W-:Y:S01]  /*0370*/  ULEA UR6, UR7, UR6, 0x18 ;  /* 0x0000000607067291 */ /* 0x001fe2000f8ec0ff */
[----:B------:R-:W-:Y:S01]  /*0380*/  CS2R R38, SRZ ;  /* 0x0000000000267805 */ /* 0x000fe2000001ff00 */
[----:B------:R-:W-:Y:S01]  /*0390*/  ULEA UR5, UR7, UR5, 0x18 ;  /* 0x0000000507057291 */ /* 0x000fe2000f8ec0ff */
[----:B------:R-:W-:Y:S02]  /*03a0*/  CS2R R36, SRZ ;  /* 0x0000000000247805 */ /* 0x000fe4000001ff00 */
[----:B------:R-:W-:-:S02]  /*03b0*/  CS2R R34, SRZ ;  /* 0x0000000000227805 */ /* 0x000fc4000001ff00 */
[----:B------:R-:W-:Y:S02]  /*03c0*/  CS2R R32, SRZ ;  /* 0x0000000000207805 */ /* 0x000fe4000001ff00 */
[----:B------:R-:W-:Y:S02]  /*03d0*/  MOV R83, UR6 ;  /* 0x0000000600537c02 */ /* 0x000fe40008000f00 */
[----:B------:R-:W-:Y:S02]  /*03e0*/  CS2R R30, SRZ ;  /* 0x00000000001e7805 */ /* 0x000fe4000001ff00 */
[----:B------:R-:W-:Y:S02]  /*03f0*/  IADD3 R15, PT, PT, R15, UR5, RZ ;  /* 0x000000050f0f7c10 */ /* 0x000fe4000fffe0ff */
[----:B------:R-:W-:Y:S02]  /*0400*/  CS2R R28, SRZ ;  /* 0x00000000001c7805 */ /* 0x000fe4000001ff00 */
[----:B------:R-:W-:-:S02]  /*0410*/  LEA R14, R14, R83, 0x9 ;  /* 0x000000530e0e7211 */ /* 0x000fc400078e48ff */
[----:B------:R-:W-:Y:S02]  /*0420*/  CS2R R26, SRZ ;  /* 0x00000000001a7805 */ /* 0x000fe4000001ff00 */
[----:B------:R-:W-:Y:S02]  /*0430*/  LEA R15, R12, R15, 0x2 ;  /* 0x0000000f0c0f7211 */ /* 0x000fe400078e10ff */
[----:B------:R-:W-:Y:S02]  /*0440*/  CS2R R24, SRZ ;  /* 0x0000000000187805 */ /* 0x000fe4000001ff00 */
[----:B------:R-:W-:Y:S02]  /*0450*/  IADD3 R3, PT, PT, R14, R3, RZ ;  /* 0x000000030e037210 */ /* 0x000fe40007ffe0ff */
[----:B------:R-:W-:Y:S02]  /*0460*/  CS2R R22, SRZ ;  /* 0x0000000000167805 */ /* 0x000fe4000001ff00 */
[----:B------:R-:W-:-:S02]  /*0470*/  IADD3.X R12, PT, PT, RZ, RZ, RZ, P0, !PT ;  /* 0x000000ffff0c7210 */ /* 0x000fc400007fe4ff */
[----:B------:R-:W-:Y:S02]  /*0480*/  CS2R R20, SRZ ;  /* 0x0000000000147805 */ /* 0x000fe4000001ff00 */
[C---:B------:R-:W-:Y:S02]  /*0490*/  LEA R98, P0, R13.reuse, R98, 0x2 ;  /* 0x000000620d627211 */ /* 0x040fe400078010ff */
[----:B------:R-:W-:Y:S02]  /*04a0*/  CS2R R18, SRZ ;  /* 0x0000000000127805 */ /* 0x000fe4000001ff00 */
[----:B------:R-:W-:Y:S02]  /*04b0*/  CS2R R16, SRZ ;  /* 0x0000000000107805 */ /* 0x000fe4000001ff00 */
[----:B------:R-:W-:Y:S02]  /*04c0*/  LEA.HI.X R99, R13, R99, R12, 0x2, P0 ;  /* 0x000000630d637211 */ /* 0x000fe400000f140c */
[----:B------:R-:W-:Y:S01]  /*04d0*/  CS2R R12, SRZ ;  /* 0x00000000000c7805 */ /* 0x000fe2000001ff00 */
[----:B--2---:R-:W-:Y:S04]  /*04e0*/  STS [R15], R4 ;  /* 0x000000040f007388 */ /* 0x004fe80000000800 */
[----:B------:R0:W-:Y:S04]  /*04f0*/  STS [R15+0x200], R5 ;  /* 0x000200050f007388 */ /* 0x0001e80000000800 */
[----:B------:R-:W-:Y:S04]  /*0500*/  STS [R15+0x400], R6 ;  /* 0x000400060f007388 */ /* 0x000fe80000000800 */
[----:B------:R1:W-:Y:S01]  /*0510*/  STS [R15+0x600], R7 ;  /* 0x000600070f007388 */ /* 0x0003e20000000800 */
[----:B0-----:R-:W-:-:S03]  /*0520*/  CS2R R4, SRZ ;  /* 0x0000000000047805 */ /* 0x001fc6000001ff00 */
[----:B---3--:R0:W-:Y:S01]  /*0530*/  STS.128 [R3], R8 ;  /* 0x0000000803007388 */ /* 0x0081e20000000c00 */
[----:B-1----:R-:W-:Y:S02]  /*0540*/  CS2R R14, SRZ ;  /* 0x00000000000e7805 */ /* 0x002fe4000001ff00 */
[----:B------:R-:W-:Y:S02]  /*0550*/  CS2R R6, SRZ ;  /* 0x0000000000067805 */ /* 0x000fe4000001ff00 */
[----:B0-----:R-:W-:Y:S02]  /*0560*/  CS2R R10, SRZ ;  /* 0x00000000000a7805 */ /* 0x001fe4000001ff00 */
[----:B------:R-:W-:Y:S01]  /*0570*/  CS2R R8, SRZ ;  /* 0x0000000000087805 */ /* 0x000fe2000001ff00 */
[----:B------:R-:W-:Y:S06]  /*0580*/  BAR.SYNC.DEFER_BLOCKING 0x0 ;  /* 0x0000000000007b1d */ /* 0x000fec0000010000 */
[----:B------:R-:W-:Y:S05]  /*0590*/  BRA.U !UP0, `(.L_x_0) ;  /* 0x0000001508347547 */ /* 0x000fea000b800000 */
[----:B------:R-:W-:Y:S02]  /*05a0*/  MOV R76, 0x1 ;  /* 0x00000001004c7802 */ /* 0x000fe40000000f00 */
[----:B------:R-:W-:Y:S02]  /*05b0*/  MOV R3, 0x8 ;  /* 0x0000000800037802 */ /* 0x000fe40000000f00 */
[----:B------:R-:W-:-:S07]  /*05c0*/  MOV R67, RZ ;  /* 0x000000ff00437202 */ /* 0x000fce0000000f00 */
.L_x_2:
[----:B------:R-:W0:Y:S01]  /*05d0*/  S2R R2, SR_TID.Y ;  /* 0x0000000000027919 */ /* 0x000e220000002200 */
[----:B------:R-:W0:Y:S01]  /*05e0*/  LDCU UR4, c[0x0][0x360] ;  /* 0x00006c00ff0477ac */ /* 0x000e220008000800 */
[----:B------:R-:W1:Y:S01]  /*05f0*/  LDC.64 R68, c[0x0][0x388] ;  /* 0x0000e200ff447b82 */ /* 0x000e620000000a00 */
[----:B------:R-:W0:Y:S01]  /*0600*/  S2R R0, SR_TID.X ;  /* 0x0000000000007919 */ /* 0x000e220000002100 */
[----:B------:R-:W2:Y:S01]  /*0610*/  LDCU UR11, c[0x0][0x39c] ;  /* 0x00007380ff0b77ac */ /* 0x000ea20008000800 */
[----:B------:R-:W3:Y:S01]  /*0620*/  S2R R71, SR_CTAID.X ;  /* 0x0000000000477919 */ /* 0x000ee20000002500 */
[----:B0-----:R-:W-:Y:S01]  /*0630*/  IMAD R77, R2, UR4, R0 ;  /* 0x00000004024d7c24 */ /* 0x001fe2000f8e0200 */
[----:B---3--:R-:W-:-:S04]  /*0640*/  SHF.L.U32 R73, R71, 0x7, RZ ;  /* 0x0000000747497819 */ /* 0x008fc800000006ff */
[----:B------:R-:W-:Y:S02]  /*0650*/  SHF.L.U32 R70, R77, 0x2, RZ ;  /* 0x000000024d467819 */ /* 0x000fe400000006ff */
[----:B------:R-:W-:Y:S01]  /*0660*/  SHF.R.U32.HI R78, RZ, 0x5, R77 ;  /* 0x00000005ff4e7819 */ /* 0x000fe2000001164d */
[----:B-1----:R-:W-:Y:S01]  /*0670*/  IMAD.WIDE.U32 R72, R73, 0x4, R68 ;  /* 0x0000000449487825 */ /* 0x002fe200078e0044 */
[----:B------:R-:W-:Y:S02]  /*0680*/  LOP3.LUT R71, R70, 0x7c, RZ, 0xc0, !PT ;  /* 0x0000007c46477812 */ /* 0x000fe400078ec0ff */
[----:B------:R-:W-:Y:S01]  /*0690*/  IADD3 R70, PT, PT, R78, R3, RZ ;  /* 0x000000034e467210 */ /* 0x000fe20007ffe0ff */
[----:B------:R-:W-:-:S04]  /*06a0*/  IMAD.WIDE.U32 R68, R3, 0x4, R100 ;  /* 0x0000000403447825 */ /* 0x000fc800078e0064 */
[----:B--2---:R-:W-:-:S04]  /*06b0*/  IMAD R71, R70, UR11, R71 ;  /* 0x0000000b46477c24 */ /* 0x004fc8000f8e0247 */
[----:B------:R-:W-:Y:S02]  /*06c0*/  IMAD.WIDE R72, R71, 0x4, R72 ;  /* 0x0000000447487825 */ /* 0x000fe400078e0248 */
[----:B------:R-:W2:Y:S04]  /*06d0*/  LDG.E.128 R68, desc[UR8][R68.64] ;  /* 0x0000000844447981 */ /* 0x000ea8000c1e1d00 */
[----:B------:R-:W3:Y:S01]  /*06e0*/  LDG.E.128 R72, desc[UR8][R72.64] ;  /* 0x0000000848487981 */ /* 0x000ee2000c1e1d00 */
[----:B------:R-:W0:Y:S01]  /*06f0*/  S2UR UR4, SR_CgaCtaId ;  /* 0x00000000000479c3 */ /* 0x000e220000008800 */
[----:B------:R-:W-:Y:S01]  /*0700*/  UMOV UR5, 0x400 ;  /* 0x0000040000057882 */ /* 0x000fe20000000000 */
[C---:B------:R-:W-:Y:S01]  /*0710*/  SHF.L.U32 R79, R77.reuse, 0xb, RZ ;  /* 0x0000000b4d4f7819 */ /* 0x040fe200000006ff */
[----:B------:R-:W-:Y:S01]  /*0720*/  UIADD3 UR6, UPT, UPT, UR5, 0x2000, URZ ;  /* 0x0000200005067890 */ /* 0x000fe2000fffe0ff */
[----:B------:R-:W-:-:S02]  /*0730*/  SHF.L.U32 R81, R77, 0x1, RZ ;  /* 0x000000014d517819 */ /* 0x000fc400000006ff */
[----:B------:R-:W-:Y:S02]  /*0740*/  SHF.L.U32 R82, R77, 0x4, RZ ;  /* 0x000000044d527819 */ /* 0x000fe400000006ff */
[----:B------:R-:W-:Y:S02]  /*0750*/  LOP3.LUT R80, R79, 0x800, RZ, 0xc0, !PT ;  /* 0x000008004f507812 */ /* 0x000fe400078ec0ff */
[----:B------:R-:W-:Y:S02]  /*0760*/  SHF.L.U32 R77, R76, 0xc, RZ ;  /* 0x0000000c4c4d7819 */ /* 0x000fe400000006ff */
[----:B------:R-:W-:Y:S02]  /*0770*/  LOP3.LUT R81, R81, 0xfffffffc, RZ, 0xc0, !PT ;  /* 0xfffffffc51517812 */ /* 0x000fe400078ec0ff */
[----:B------:R-:W-:Y:S02]  /*0780*/  LOP3.LUT R79, R82, 0x1f0, RZ, 0xc0, !PT ;  /* 0x000001f0524f7812 */ /* 0x000fe400078ec0ff */
[----:B------:R-:W-:Y:S01]  /*0790*/  IADD3 R3, PT, PT, R3, 0x8, RZ ;  /* 0x0000000803037810 */ /* 0x000fe20007ffe0ff */
[----:B0-----:R-:W-:-:S02]  /*07a0*/  ULEA UR6, UR4, UR6, 0x18 ;  /* 0x0000000604067291 */ /* 0x001fc4000f8ec0ff */
[----:B------:R-:W-:Y:S01]  /*07b0*/  ULEA UR5, UR4, UR5, 0x18 ;  /* 0x0000000504057291 */ /* 0x000fe2000f8ec0ff */
[----:B------:R-:W0:Y:S03]  /*07c0*/  LDCU UR4, c[0x0][0x3a0] ;  /* 0x00007400ff0477ac */ /* 0x000e260008000800 */
[----:B------:R-:W-:Y:S02]  /*07d0*/  MOV R83, UR6 ;  /* 0x0000000600537c02 */ /* 0x000fe40008000f00 */
[----:B------:R-:W-:Y:S02]  /*07e0*/  IADD3 R80, PT, PT, R80, UR5, R77 ;  /* 0x0000000550507c10 */ /* 0x000fe4000fffe04d */
[----:B------:R-:W-:Y:S02]  /*07f0*/  LEA R82, R78, R83, 0x9 ;  /* 0x000000534e527211 */ /* 0x000fe400078e48ff */
[----:B------:R-:W-:-:S02]  /*0800*/  IADD3 R78, PT, PT, R80, R81, RZ ;  /* 0x00000051504e7210 */ /* 0x000fc40007ffe0ff */
[C---:B------:R-:W-:Y:S02]  /*0810*/  IADD3 R79, PT, PT, R77.reuse, R82, R79 ;  /* 0x000000524d4f7210 */ /* 0x040fe40007ffe04f */
[----:B------:R-:W-:Y:S02]  /*0820*/  LOP3.LUT R77, R77, 0x1000, RZ, 0x3c, !PT ;  /* 0x000010004d4d7812 */ /* 0x000fe400078e3cff */
[----:B------:R-:W-:Y:S02]  /*0830*/  LEA R82, R0, R83, 0x5 ;  /* 0x0000005300527211 */ /* 0x000fe400078e28ff */
[----:B------:R-:W-:Y:S02]  /*0840*/  LEA R80, R2, UR5, 0x5 ;  /* 0x0000000502507c11 */ /* 0x000fe4000f8e28ff */
[--C-:B------:R-:W-:Y:S02]  /*0850*/  IADD3 R81, PT, PT, R82, 0x10, R77.reuse ;  /* 0x0000001052517810 */ /* 0x100fe40007ffe04d */
[----:B------:R-:W-:-:S02]  /*0860*/  IADD3 R80, PT, PT, R80, 0x10, R77 ;  /* 0x0000001050507810 */ /* 0x000fc40007ffe04d */
[----:B------:R-:W-:Y:S02]  /*0870*/  MOV R82, R76 ;  /* 0x0000004c00527202 */ /* 0x000fe40000000f00 */
[----:B0-----:R-:W-:Y:S01]  /*0880*/  ISETP.GE.AND P0, PT, R3, UR4, PT ;  /* 0x0000000403007c0c */ /* 0x001fe2000bf06270 */
[----:B------:R-:W-:Y:S01]  /*0890*/  UMOV UR4, 0x10 ;  /* 0x0000001000047882 */ /* 0x000fe20000000000 */
[----:B--2---:R0:W-:Y:S04]  /*08a0*/  STS [R78], R68 ;  /* 0x000000444e007388 */ /* 0x0041e80000000800 */
[----:B------:R0:W-:Y:S04]  /*08b0*/  STS [R78+0x200], R69 ;  /* 0x000200454e007388 */ /* 0x0001e80000000800 */
[----:B------:R0:W-:Y:S04]  /*08c0*/  STS [R78+0x400], R70 ;  /* 0x000400464e007388 */ /* 0x0001e80000000800 */
[----:B------:R0:W-:Y:S04]  /*08d0*/  STS [R78+0x600], R71 ;  /* 0x000600474e007388 */ /* 0x0001e80000000800 */
[----:B---3--:R0:W-:Y:S02]  /*08e0*/  STS.128 [R79], R72 ;  /* 0x000000484f007388 */ /* 0x0081e40000000c00 */
.L_x_1:
[----:B0-----:R-:W-:Y:S01]  /*08f0*/  LDS.128 R68, [R80+-0x10] ;  /* 0xfffff00050447984 */ /* 0x001fe20000000c00 */
[----:B------:R-:W-:-:S03]  /*0900*/  UIADD3 UR4, UPT, UPT, UR4, 0x800, URZ ;  /* 0x0000080004047890 */ /* 0x000fc6000fffe0ff */
[----:B------:R-:W0:Y:S01]  /*0910*/  LDS.128 R72, [R81+-0x10] ;  /* 0xfffff00051487984 */ /* 0x000e220000000c00 */
[----:B------:R-:W-:-:S03]  /*0920*/  UISETP.NE.AND UP0, UPT, UR4, 0x1010, UPT ;  /* 0x000010100400788c */ /* 0x000fc6000bf05270 */
[----:B------:R-:W1:Y:S01]  /*0930*/  LDS.128 R76, [R81] ;  /* 0x00000000514c7984 */ /* 0x000e620000000c00 */
[C---:B0-----:R-:W-:Y:S01]  /*0940*/  FFMA R84, R68.reuse, R72, R4 ;  /* 0x0000004844547223 */ /* 0x041fe20000000004 */
[C---:B------:R-:W-:Y:S01]  /*0950*/  FFMA R85, R68.reuse, R73, R5 ;  /* 0x0000004944557223 */ /* 0x040fe20000000005 */
[C---:B------:R-:W-:Y:S01]  /*0960*/  FFMA R86, R68.reuse, R74, R6 ;  /* 0x0000004a44567223 */ /* 0x040fe20000000006 */
[C---:B------:R-:W-:Y:S01]  /*0970*/  FFMA R87, R68.reuse, R75, R7 ;  /* 0x0000004b44577223 */ /* 0x040fe20000000007 */
[C---:B-1----:R-:W-:Y:S01]  /*0980*/  FFMA R8, R68.reuse, R76, R8 ;  /* 0x0000004c44087223 */ /* 0x042fe20000000008 */
[----:B------:R-:W0:Y:S01]  /*0990*/  LDS.128 R4, [R80] ;  /* 0x0000000050047984 */ /* 0x000e220000000c00 */
[C---:B------:R-:W-:Y:S01]  /*09a0*/  FFMA R9, R68.reuse, R77, R9 ;  /* 0x0000004d44097223 */ /* 0x040fe20000000009 */
[C---:B------:R-:W-:Y:S01]  /*09b0*/  FFMA R10, R68.reuse, R78, R10 ;  /* 0x0000004e440a7223 */ /* 0x040fe2000000000a */
[----:B------:R-:W-:Y:S01]  /*09c0*/  FFMA R11, R68, R79, R11 ;  /* 0x0000004f440b7223 */ /* 0x000fe2000000000b */
[C---:B------:R-:W-:Y:S01]  /*09d0*/  FFMA R12, R69.reuse, R72, R12 ;  /* 0x00000048450c7223 */ /* 0x040fe2000000000c */
        /* <DEDUP_REMOVED lines=13> */
[-C--:B------:R-:W-:Y:S01]  /*0ab0*/  FFMA R69, R69, R79.reuse, R19 ;  /* 0x0000004f45457223 */ /* 0x080fe20000000013 */
[----:B------:R-:W-:Y:S01]  /*0ac0*/  FFMA R70, R70, R79, R27 ;  /* 0x0000004f46467223 */ /* 0x000fe2000000001b */
[----:B------:R-:W-:Y:S01]  /*0ad0*/  LDS.128 R16, [R80+0x1f0] ;  /* 0x0001f00050107984 */ /* 0x000fe20000000c00 */
[C---:B------:R-:W-:Y:S01]  /*0ae0*/  FFMA R28, R71.reuse, R72, R28 ;  /* 0x00000048471c7223 */ /* 0x040fe2000000001c */
[C---:B------:R-:W-:Y:S01]  /*0af0*/  FFMA R29, R71.reuse, R73, R29 ;  /* 0x00000049471d7223 */ /* 0x040fe2000000001d */
[C---:B------:R-:W-:Y:S01]  /*0b00*/  FFMA R30, R71.reuse, R74, R30 ;  /* 0x0000004a471e7223 */ /* 0x040fe2000000001e */
[----:B------:R-:W1:Y:S01]  /*0b10*/  LDS.128 R20, [R81+0x1f0] ;  /* 0x0001f00051147984 */ /* 0x000e620000000c00 */
[C---:B------:R-:W-:Y:S01]  /*0b20*/  FFMA R31, R71.reuse, R75, R31 ;  /* 0x0000004b471f7223 */ /* 0x040fe2000000001f */
[C---:B------:R-:W-:Y:S01]  /*0b30*/  FFMA R32, R71.reuse, R76, R32 ;  /* 0x0000004c47207223 */ /* 0x040fe20000000020 */
[C---:B------:R-:W-:Y:S01]  /*0b40*/  FFMA R33, R71.reuse, R77, R33 ;  /* 0x0000004d47217223 */ /* 0x040fe20000000021 */
[----:B------:R-:W2:Y:S01]  /*0b50*/  LDS.128 R24, [R81+0x200] ;  /* 0x0002000051187984 */ /* 0x000ea20000000c00 */
[C---:B------:R-:W-:Y:S01]  /*0b60*/  FFMA R34, R71.reuse, R78, R34 ;  /* 0x0000004e47227223 */ /* 0x040fe20000000022 */
[----:B------:R-:W-:Y:S01]  /*0b70*/  FFMA R35, R71, R79, R35 ;  /* 0x0000004f47237223 */ /* 0x000fe20000000023 */
[C---:B0-----:R-:W-:Y:S01]  /*0b80*/  FFMA R36, R4.reuse, R72, R36 ;  /* 0x0000004804247223 */ /* 0x041fe20000000024 */
[C---:B------:R-:W-:Y:S01]  /*0b90*/  FFMA R37, R4.reuse, R73, R37 ;  /* 0x0000004904257223 */ /* 0x040fe20000000025 */
[C---:B------:R-:W-:Y:S01]  /*0ba0*/  FFMA R38, R4.reuse, R74, R38 ;  /* 0x0000004a04267223 */ /* 0x040fe20000000026 */
[C---:B------:R-:W-:Y:S01]  /*0bb0*/  FFMA R39, R4.reuse, R75, R39 ;  /* 0x0000004b04277223 */ /* 0x040fe20000000027 */
[C---:B------:R-:W-:Y:S01]  /*0bc0*/  FFMA R40, R4.reuse, R76, R40 ;  /* 0x0000004c04287223 */ /* 0x040fe20000000028 */
        /* <DEDUP_REMOVED lines=27> */
[C---:B-1----:R-:W-:Y:S01]  /*0d80*/  FFMA R84, R16.reuse, R20, R84 ;  /* 0x0000001410547223 */ /* 0x042fe20000000054 */
[----:B------:R-:W0:Y:S01]  /*0d90*/  LDS.128 R4, [R80+0x200] ;  /* 0x0002000050047984 */ /* 0x000e220000000c00 */
[C---:B------:R-:W-:Y:S01]  /*0da0*/  FFMA R85, R16.reuse, R21, R85 ;  /* 0x0000001510557223 */ /* 0x040fe20000000055 */
[C---:B------:R-:W-:Y:S01]  /*0db0*/  FFMA R86, R16.reuse, R22, R86 ;  /* 0x0000001610567223 */ /* 0x040fe20000000056 */
[C---:B------:R-:W-:Y:S01]  /*0dc0*/  FFMA R87, R16.reuse, R23, R87 ;  /* 0x0000001710577223 */ /* 0x040fe20000000057 */
[C---:B--2---:R-:W-:Y:S01]  /*0dd0*/  FFMA R8, R16.reuse, R24, R8 ;  /* 0x0000001810087223 */ /* 0x044fe20000000008 */
        /* <DEDUP_REMOVED lines=27> */
[----:B------:R-:W-:Y:S04]  /*0f90*/  LDS.128 R12, [R81+0x400] ;  /* 0x00040000510c7984 */ /* 0x000fe80000000c00 */
[----:B------:R-:W1:Y:S01]  /*0fa0*/  LDS.128 R16, [R80+0x3f0] ;  /* 0x0003f00050107984 */ /* 0x000e620000000c00 */
[C---:B0-----:R-:W-:Y:S01]  /*0fb0*/  FFMA R36, R4.reuse, R20, R36 ;  /* 0x0000001404247223 */ /* 0x041fe20000000024 */
[C---:B------:R-:W-:Y:S01]  /*0fc0*/  FFMA R37, R4.reuse, R21, R37 ;  /* 0x0000001504257223 */ /* 0x040fe20000000025 */
[C---:B------:R-:W-:Y:S01]  /*0fd0*/  FFMA R38, R4.reuse, R22, R38 ;  /* 0x0000001604267223 */ /* 0x040fe20000000026 */
[----:B------:R-:W-:Y:S01]  /*0fe0*/  FFMA R39, R4, R23, R39 ;  /* 0x0000001704277223 */ /* 0x000fe20000000027 */
[C---:B------:R-:W-:Y:S01]  /*0ff0*/  FFMA R44, R5.reuse, R20, R44 ;  /* 0x00000014052c7223 */ /* 0x040fe2000000002c */
        /* <DEDUP_REMOVED lines=11> */
[-C--:B------:R-:W-:Y:S01]  /*10b0*/  FFMA R40, R4, R24.reuse, R40 ;  /* 0x0000001804287223 */ /* 0x080fe20000000028 */
[-C--:B------:R-:W-:Y:S01]  /*10c0*/  FFMA R48, R5, R24.reuse, R48 ;  /* 0x0000001805307223 */ /* 0x080fe20000000030 */
[-C--:B------:R-:W-:Y:S01]  /*10d0*/  FFMA R56, R6, R24.reuse, R56 ;  /* 0x0000001806387223 */ /* 0x080fe20000000038 */
[----:B------:R-:W-:Y:S01]  /*10e0*/  FFMA R64, R7, R24, R64 ;  /* 0x0000001807407223 */ /* 0x000fe20000000040 */
[----:B------:R-:W0:Y:S01]  /*10f0*/  LDS.128 R20, [R81+0x3f0] ;  /* 0x0003f00051147984 */ /* 0x000e220000000c00 */
[C---:B------:R-:W-:Y:S01]  /*1100*/  FFMA R41, R4.reuse, R25, R41 ;  /* 0x0000001904297223 */ /* 0x040fe20000000029 */
[CC--:B------:R-:W-:Y:S01]  /*1110*/  FFMA R42, R4.reuse, R26.reuse, R42 ;  /* 0x0000001a042a7223 */ /* 0x0c0fe2000000002a */
[----:B------:R-:W-:Y:S01]  /*1120*/  FFMA R43, R4, R27, R43 ;  /* 0x0000001b042b7223 */ /* 0x000fe2000000002b */
[C---:B------:R-:W-:Y:S01]  /*1130*/  FFMA R49, R5.reuse, R25, R49 ;  /* 0x0000001905317223 */ /* 0x040fe20000000031 */
[CC--:B------:R-:W-:Y:S01]  /*1140*/  FFMA R50, R5.reuse, R26.reuse, R50 ;  /* 0x0000001a05327223 */ /* 0x0c0fe20000000032 */
[----:B------:R-:W-:Y:S01]  /*1150*/  FFMA R51, R5, R27, R51 ;  /* 0x0000001b05337223 */ /* 0x000fe20000000033 */
[C---:B------:R-:W-:Y:S01]  /*1160*/  FFMA R57, R6.reuse, R25, R57 ;  /* 0x0000001906397223 */ /* 0x040fe20000000039 */
[CC--:B------:R-:W-:Y:S01]  /*1170*/  FFMA R58, R6.reuse, R26.reuse, R58 ;  /* 0x0000001a063a7223 */ /* 0x0c0fe2000000003a */
[----:B------:R-:W-:Y:S01]  /*1180*/  FFMA R59, R6, R27, R59 ;  /* 0x0000001b063b7223 */ /* 0x000fe2000000003b */
[C---:B------:R-:W-:Y:S01]  /*1190*/  FFMA R65, R7.reuse, R25, R65 ;  /* 0x0000001907417223 */ /* 0x040fe20000000041 */
[C---:B------:R-:W-:Y:S01]  /*11a0*/  FFMA R66, R7.reuse, R26, R66 ;  /* 0x0000001a07427223 */ /* 0x040fe20000000042 */
[----:B------:R-:W-:-:S02]  /*11b0*/  FFMA R24, R7, R27, R67 ;  /* 0x0000001b07187223 */ /* 0x000fc40000000043 */
[----:B------:R-:W2:Y:S01]  /*11c0*/  LDS.128 R4, [R80+0x400] ;  /* 0x0004000050047984 */ /* 0x000ea20000000c00 */
[C---:B-1----:R-:W-:Y:S01]  /*11d0*/  FFMA R8, R16.reuse, R12, R8 ;  /* 0x0000000c10087223 */ /* 0x042fe20000000008 */
[C---:B------:R-:W-:Y:S01]  /*11e0*/  FFMA R9, R16.reuse, R13, R9 ;  /* 0x0000000d10097223 */ /* 0x040fe20000000009 */
[C---:B------:R-:W-:Y:S01]  /*11f0*/  FFMA R10, R16.reuse, R14, R10 ;  /* 0x0000000e100a7223 */ /* 0x040fe2000000000a */
[-C--:B------:R-:W-:Y:S01]  /*1200*/  FFMA R11, R16, R15.reuse, R11 ;  /* 0x0000000f100b7223 */ /* 0x080fe2000000000b */
[-C--:B------:R-:W-:Y:S01]  /*1210*/  FFMA R75, R19, R15.reuse, R35 ;  /* 0x0000000f134b7223 */ /* 0x080fe20000000023 */
[CC--:B------:R-:W-:Y:S01]  /*1220*/  FFMA R68, R17.reuse, R12.reuse, R68 ;  /* 0x0000000c11447223 */ /* 0x0c0fe20000000044 */
[CC--:B------:R-:W-:Y:S01]  /*1230*/  FFMA R69, R17.reuse, R15.reuse, R69 ;  /* 0x0000000f11457223 */ /* 0x0c0fe20000000045 */
[C---:B------:R-:W-:Y:S01]  /*1240*/  FFMA R27, R18.reuse, R15, R70 ;  /* 0x0000000f121b7223 */ /* 0x040fe20000000046 */
[C---:B------:R-:W-:Y:S01]  /*1250*/  FFMA R94, R18.reuse, R12, R94 ;  /* 0x0000000c125e7223 */ /* 0x040fe2000000005e */
[CC--:B------:R-:W-:Y:S01]  /*1260*/  FFMA R88, R17.reuse, R13.reuse, R88 ;  /* 0x0000000d11587223 */ /* 0x0c0fe20000000058 */
[CC--:B------:R-:W-:Y:S01]  /*1270*/  FFMA R89, R17.reuse, R14.reuse, R89 ;  /* 0x0000000e11597223 */ /* 0x0c0fe20000000059 */
[C---:B------:R-:W-:Y:S01]  /*1280*/  FFMA R95, R18.reuse, R13, R95 ;  /* 0x0000000d125f7223 */ /* 0x040fe2000000005f */
[----:B------:R-:W-:Y:S01]  /*1290*/  FFMA R96, R18, R14, R96 ;  /* 0x0000000e12607223 */ /* 0x000fe20000000060 */
[C---:B0-----:R-:W-:Y:S01]  /*12a0*/  FFMA R84, R16.reuse, R20, R84 ;  /* 0x0000001410547223 */ /* 0x041fe20000000054 */
[C---:B------:R-:W-:Y:S01]  /*12b0*/  FFMA R85, R16.reuse, R21, R85 ;  /* 0x0000001510557223 */ /* 0x040fe20000000055 */
[CC--:B------:R-:W-:Y:S01]  /*12c0*/  FFMA R86, R16.reuse, R22.reuse, R86 ;  /* 0x0000001610567223 */ /* 0x0c0fe20000000056 */
[----:B------:R-:W-:Y:S01]  /*12d0*/  FFMA R87, R16, R23, R87 ;  /* 0x0000001710577223 */ /* 0x000fe20000000057 */
[C---:B------:R-:W-:Y:S01]  /*12e0*/  FFMA R26, R17.reuse, R21, R72 ;  /* 0x00000015111a7223 */ /* 0x040fe20000000048 */
[C---:B------:R-:W-:Y:S01]  /*12f0*/  FFMA R25, R17.reuse, R22, R73 ;  /* 0x0000001611197223 */ /* 0x040fe20000000049 */
[----:B------:R-:W-:Y:S01]  /*1300*/  FFMA R16, R17, R23, R74 ;  /* 0x0000001711107223 */ /* 0x000fe2000000004a */
[C---:B------:R-:W-:Y:S01]  /*1310*/  FFMA R74, R19.reuse, R12, R32 ;  /* 0x0000000c134a7223 */ /* 0x040fe20000000020 */
[C---:B------:R-:W-:Y:S01]  /*1320*/  FFMA R73, R19.reuse, R13, R33 ;  /* 0x0000000d13497223 */ /* 0x040fe20000000021 */
[----:B------:R-:W-:Y:S01]  /*1330*/  FFMA R72, R19, R14, R34 ;  /* 0x0000000e13487223 */ /* 0x000fe20000000022 */
[-C--:B------:R-:W-:Y:S01]  /*1340*/  FFMA R71, R17, R20.reuse, R71 ;  /* 0x0000001411477223 */ /* 0x080fe20000000047 */
[----:B------:R-:W-:Y:S01]  /*1350*/  LDS.128 R32, [R80+0x5f0] ;  /* 0x0005f00050207984 */ /* 0x000fe20000000c00 */
[CC--:B------:R-:W-:Y:S01]  /*1360*/  FFMA R28, R19.reuse, R20.reuse, R28 ;  /* 0x00000014131c7223 */ /* 0x0c0fe2000000001c */
[-C--:B------:R-:W-:Y:S01]  /*1370*/  FFMA R29, R19, R21.reuse, R29 ;  /* 0x00000015131d7223 */ /* 0x080fe2000000001d */
[C---:B--2---:R-:W-:Y:S01]  /*1380*/  FFMA R76, R7.reuse, R20, R60 ;  /* 0x00000014074c7223 */ /* 0x044fe2000000003c */
[C---:B------:R-:W-:Y:S01]  /*1390*/  FFMA R77, R7.reuse, R21, R61 ;  /* 0x00000015074d7223 */ /* 0x040fe2000000003d */
[C---:B------:R-:W-:Y:S01]  /*13a0*/  FFMA R78, R7.reuse, R22, R62 ;  /* 0x00000016074e7223 */ /* 0x040fe2000000003e */
[C---:B------:R-:W-:Y:S01]  /*13b0*/  FFMA R79, R7.reuse, R23, R63 ;  /* 0x00000017074f7223 */ /* 0x040fe2000000003f */
[C---:B------:R-:W-:Y:S01]  /*13c0*/  FFMA R97, R7.reuse, R12, R64 ;  /* 0x0000000c07617223 */ /* 0x040fe20000000040 */
[C---:B------:R-:W-:Y:S01]  /*13d0*/  FFMA R102, R7.reuse, R13, R65 ;  /* 0x0000000d07667223 */ /* 0x040fe20000000041 */
[----:B------:R-:W-:Y:S01]  /*13e0*/  FFMA R103, R7, R14, R66 ;  /* 0x0000000e07677223 */ /* 0x000fe20000000042 */
[----:B------:R-:W0:Y:S01]  /*13f0*/  LDS.128 R60, [R81+0x5f0] ;  /* 0x0005f000513c7984 */ /* 0x000e220000000c00 */
[-C--:B------:R-:W-:Y:S01]  /*1400*/  FFMA R43, R4, R15.reuse, R43 ;  /* 0x0000000f042b7223 */ /* 0x080fe2000000002b */
[-C--:B------:R-:W-:Y:S01]  /*1410*/  FFMA R51, R5, R15.reuse, R51 ;  /* 0x0000000f05337223 */ /* 0x080fe20000000033 */
[-C--:B------:R-:W-:Y:S01]  /*1420*/  FFMA R59, R6, R15.reuse, R59 ;  /* 0x0000000f063b7223 */ /* 0x080fe2000000003b */
[----:B------:R1:W2:Y:S01]  /*1430*/  LDS.128 R64, [R81+0x600] ;  /* 0x0006000051407984 */ /* 0x0002a20000000c00 */
[----:B------:R-:W-:Y:S01]  /*1440*/  FFMA R104, R7, R15, R24 ;  /* 0x0000000f07687223 */ /* 0x000fe20000000018 */
[C---:B------:R-:W-:Y:S01]  /*1450*/  FFMA R30, R19.reuse, R22, R30 ;  /* 0x00000016131e7223 */ /* 0x040fe2000000001e */
[----:B------:R-:W-:Y:S01]  /*1460*/  FFMA R31, R19, R23, R31 ;  /* 0x00000017131f7223 */ /* 0x000fe2000000001f */
[-C--:B------:R-:W-:Y:S01]  /*1470*/  FFMA R40, R4, R12.reuse, R40 ;  /* 0x0000000c04287223 */ /* 0x080fe20000000028 */
[CC--:B------:R-:W-:Y:S01]  /*1480*/  FFMA R48, R5.reuse, R12.reuse, R48 ;  /* 0x0000000c05307223 */ /* 0x0c0fe20000000030 */
        /* <DEDUP_REMOVED lines=23> */
[----:B-1----:R-:W-:Y:S01]  /*1600*/  IADD3 R81, PT, PT, R81, 0x800, RZ ;  /* 0x0000080051517810 */ /* 0x002fe20007ffe0ff */
[C---:B0-----:R-:W-:Y:S01]  /*1610*/  FFMA R15, R33.reuse, R63, R16 ;  /* 0x0000003f210f7223 */ /* 0x041fe20000000010 */
[C---:B------:R-:W-:Y:S01]  /*1620*/  FFMA R12, R33.reuse, R60, R71 ;  /* 0x0000003c210c7223 */ /* 0x040fe20000000047 */
[C---:B------:R-:W-:Y:S01]  /*1630*/  FFMA R13, R33.reuse, R61, R26 ;  /* 0x0000003d210d7223 */ /* 0x040fe2000000001a */
[C---:B------:R-:W-:Y:S01]  /*1640*/  FFMA R14, R33.reuse, R62, R25 ;  /* 0x0000003e210e7223 */ /* 0x040fe20000000019 */
[C---:B--2---:R-:W-:Y:S01]  /*1650*/  FFMA R16, R33.reuse, R64, R68 ;  /* 0x0000004021107223 */ /* 0x044fe20000000044 */
[C---:B------:R-:W-:Y:S01]  /*1660*/  FFMA R19, R33.reuse, R67, R69 ;  /* 0x0000004321137223 */ /* 0x040fe20000000045 */
[C---:B------:R-:W-:Y:S01]  /*1670*/  FFMA R4, R32.reuse, R60, R84 ;  /* 0x0000003c20047223 */ /* 0x040fe20000000054 */
[----:B------:R0:W1:Y:S01]  /*1680*/  LDS.128 R68, [R80+0x600] ;  /* 0x0006000050447984 */ /* 0x0000620000000c00 */
[C---:B------:R-:W-:Y:S01]  /*1690*/  FFMA R5, R32.reuse, R61, R85 ;  /* 0x0000003d20057223 */ /* 0x040fe20000000055 */
[C---:B------:R-:W-:Y:S01]  /*16a0*/  FFMA R6, R32.reuse, R62, R86 ;  /* 0x0000003e20067223 */ /* 0x040fe20000000056 */
[C---:B------:R-:W-:Y:S01]  /*16b0*/  FFMA R7, R32.reuse, R63, R87 ;  /* 0x0000003f20077223 */ /* 0x040fe20000000057 */
[C---:B------:R-:W-:Y:S01]  /*16c0*/  FFMA R8, R32.reuse, R64, R8 ;  /* 0x0000004020087223 */ /* 0x040fe20000000008 */
[C---:B------:R-:W-:Y:S01]  /*16d0*/  FFMA R9, R32.reuse, R65, R9 ;  /* 0x0000004120097223 */ /* 0x040fe20000000009 */
[CC--:B------:R-:W-:Y:S01]  /*16e0*/  FFMA R10, R32.reuse, R66.reuse, R10 ;  /* 0x00000042200a7223 */ /* 0x0c0fe2000000000a */
[----:B------:R-:W-:Y:S01]  /*16f0*/  FFMA R11, R32, R67, R11 ;  /* 0x00000043200b7223 */ /* 0x000fe2000000000b */
        /* <DEDUP_REMOVED lines=18> */
[----:B0-----:R-:W-:Y:S01]  /*1820*/  IADD3 R80, PT, PT, R80, 0x800, RZ ;  /* 0x0000080050507810 */ /* 0x001fe20007ffe0ff */
[C---:B-1----:R-:W-:Y:S01]  /*1830*/  FFMA R36, R68.reuse, R60, R36 ;  /* 0x0000003c44247223 */ /* 0x042fe20000000024 */
        /* <DEDUP_REMOVED lines=31> */
[----:B------:R-:W-:Y:S06]  /*1a30*/  BRA.U UP0, `(.L_x_1) ;  /* 0xffffffed00ac7547 */ /* 0x000fec000b83ffff */
[----:B------:R-:W-:Y:S01]  /*1a40*/  BAR.SYNC.DEFER_BLOCKING 0x0 ;  /* 0x0000000000007b1d */ /* 0x000fe20000010000 */
[----:B------:R-:W-:-:S05]  /*1a50*/  LOP3.LUT R76, R82, 0x1, RZ, 0x3c, !PT ;  /* 0x00000001524c7812 */ /* 0x000fca00078e3cff */
[----:B------:R-:W-:Y:S05]  /*1a60*/  @!P0 BRA `(.L_x_2) ;  /* 0xffffffe800d88947 */ /* 0x000fea000383ffff */
.L_x_0:
[----:B------:R-:W-:Y:S01]  /*1a70*/  SHF.L.U32 R3, R82, 0xc, RZ ;  /* 0x0000000c52037819 */ /* 0x000fe200000006ff */
[----:B------:R-:W-:-:S03]  /*1a80*/  UMOV UR4, 0x10 ;  /* 0x0000001000047882 */ /* 0x000fc60000000000 */
[-C--:B------:R-:W-:Y:S02]  /*1a90*/  LEA R68, R0, R3.reuse, 0x5 ;  /* 0x0000000300447211 */ /* 0x080fe400078e28ff */
[----:B------:R-:W-:Y:S02]  /*1aa0*/  LEA R84, R2, R3, 0x5 ;  /* 0x0000000302547211 */ /* 0x000fe400078e28ff */
[----:B------:R-:W-:Y:S02]  /*1ab0*/  IADD3 R3, PT, PT, R68, 0x10, R83 ;  /* 0x0000001044037810 */ /* 0x000fe40007ffe053 */
[----:B------:R-:W-:-:S07]  /*1ac0*/  IADD3 R84, PT, PT, R84, UR5, RZ ;  /* 0x0000000554547c10 */ /* 0x000fce000fffe0ff */
.L_x_3:
[----:B------:R-:W-:Y:S04]  /*1ad0*/  LDS.128 R68, [R84+UR4+-0x10] ;  /* 0xfffff00454447984 */ /* 0x000fe80008000c00 */
[----:B------:R-:W0:Y:S04]  /*1ae0*/  LDS.128 R72, [R3+-0x10] ;  /* 0xfffff00003487984 */ /* 0x000e280000000c00 */
[----:B------:R-:W1:Y:S04]  /*1af0*/  LDS.128 R76, [R3] ;  /* 0x00000000034c7984 */ /* 0x000e680000000c00 */
[----:B------:R-:W2:Y:S01]  /*1b00*/  LDS.128 R80, [R84+UR4] ;  /* 0x0000000454507984 */ /* 0x000ea20008000c00 */
[C---:B0-----:R-:W-:Y:S01]  /*1b10*/  FFMA R4, R68.reuse, R72, R4 ;  /* 0x0000004844047223 */ /* 0x041fe20000000004 */
[C---:B------:R-:W-:Y:S01]  /*1b20*/  FFMA R5, R68.reuse, R73, R5 ;  /* 0x0000004944057223 */ /* 0x040fe20000000005 */
[C---:B------:R-:W-:Y:S01]  /*1b30*/  FFMA R6, R68.reuse, R74, R6 ;  /* 0x0000004a44067223 */ /* 0x040fe20000000006 */
[C---:B------:R-:W-:Y:S01]  /*1b40*/  FFMA R7, R68.reuse, R75, R7 ;  /* 0x0000004b44077223 */ /* 0x040fe20000000007 */
[C---:B-1----:R-:W-:Y:S01]  /*1b50*/  FFMA R8, R68.reuse, R76, R8 ;  /* 0x0000004c44087223 */ /* 0x042fe20000000008 */
        /* <DEDUP_REMOVED lines=19> */
[C---:B------:R-:W-:Y:S01]  /*1c90*/  FFMA R94, R71.reuse, R72, R28 ;  /* 0x00000048475e7223 */ /* 0x040fe2000000001c */
[C---:B------:R-:W-:Y:S01]  /*1ca0*/  FFMA R95, R71.reuse, R73, R29 ;  /* 0x00000049475f7223 */ /* 0x040fe2000000001d */
[C---:B------:R-:W-:Y:S01]  /*1cb0*/  FFMA R96, R71.reuse, R74, R30 ;  /* 0x0000004a47607223 */ /* 0x040fe2000000001e */
[C---:B------:R-:W-:Y:S01]  /*1cc0*/  FFMA R97, R71.reuse, R75, R31 ;  /* 0x0000004b47617223 */ /* 0x040fe2000000001f */
[----:B------:R-:W-:Y:S01]  /*1cd0*/  LDS.128 R16, [R84+UR4+0x1f0] ;  /* 0x0001f00454107984 */ /* 0x000fe20008000c00 */
[C---:B------:R-:W-:Y:S01]  /*1ce0*/  FFMA R32, R71.reuse, R76, R32 ;  /* 0x0000004c47207223 */ /* 0x040fe20000000020 */
[C---:B------:R-:W-:Y:S01]  /*1cf0*/  FFMA R33, R71.reuse, R77, R33 ;  /* 0x0000004d47217223 */ /* 0x040fe20000000021 */
[C---:B------:R-:W-:Y:S01]  /*1d00*/  FFMA R34, R71.reuse, R78, R34 ;  /* 0x0000004e47227223 */ /* 0x040fe20000000022 */
[----:B------:R-:W0:Y:S01]  /*1d10*/  LDS.128 R20, [R3+0x1f0] ;  /* 0x0001f00003147984 */ /* 0x000e220000000c00 */
[----:B------:R-:W-:Y:S01]  /*1d20*/  FFMA R35, R71, R79, R35 ;  /* 0x0000004f47237223 */ /* 0x000fe20000000023 */
[C---:B--2---:R-:W-:Y:S01]  /*1d30*/  FFMA R36, R80.reuse, R72, R36 ;  /* 0x0000004850247223 */ /* 0x044fe20000000024 */
[C---:B------:R-:W-:Y:S01]  /*1d40*/  FFMA R37, R80.reuse, R73, R37 ;  /* 0x0000004950257223 */ /* 0x040fe20000000025 */
[----:B------:R-:W1:Y:S01]  /*1d50*/  LDS.128 R24, [R3+0x200] ;  /* 0x0002000003187984 */ /* 0x000e620000000c00 */
[C---:B------:R-:W-:Y:S01]  /*1d60*/  FFMA R38, R80.reuse, R74, R38 ;  /* 0x0000004a50267223 */ /* 0x040fe20000000026 */
[C---:B------:R-:W-:Y:S01]  /*1d70*/  FFMA R39, R80.reuse, R75, R39 ;  /* 0x0000004b50277223 */ /* 0x040fe20000000027 */
[C---:B------:R-:W-:Y:S01]  /*1d80*/  FFMA R40, R80.reuse, R76, R40 ;  /* 0x0000004c50287223 */ /* 0x040fe20000000028 */
[----:B------:R-:W2:Y:S01]  /*1d90*/  LDS.128 R28, [R84+UR4+0x200] ;  /* 0x00020004541c7984 */ /* 0x000ea20008000c00 */
        /* <DEDUP_REMOVED lines=20> */
[CC--:B------:R-:W-:Y:S01]  /*1ee0*/  FFMA R57, R82.reuse, R77.reuse, R57 ;  /* 0x0000004d52397223 */ /* 0x0c0fe20000000039 */
[C---:B------:R-:W-:Y:S01]  /*1ef0*/  FFMA R58, R82.reuse, R78, R58 ;  /* 0x0000004e523a7223 */ /* 0x040fe2000000003a */
[C---:B------:R-:W-:Y:S01]  /*1f00*/  FFMA R64, R83.reuse, R76, R64 ;  /* 0x0000004c53407223 */ /* 0x040fe20000000040 */
[C---:B------:R-:W-:Y:S01]  /*1f10*/  FFMA R65, R83.reuse, R77, R65 ;  /* 0x0000004d53417223 */ /* 0x040fe20000000041 */
[C---:B------:R-:W-:Y:S01]  /*1f20*/  FFMA R66, R83.reuse, R78, R66 ;  /* 0x0000004e53427223 */ /* 0x040fe20000000042 */
[-C--:B------:R-:W-:Y:S01]  /*1f30*/  FFMA R59, R82, R79.reuse, R59 ;  /* 0x0000004f523b7223 */ /* 0x080fe2000000003b */
[----:B------:R-:W-:Y:S01]  /*1f40*/  FFMA R67, R83, R79, R67 ;  /* 0x0000004f53437223 */ /* 0x000fe20000000043 */
        /* <DEDUP_REMOVED lines=32> */
[C---:B--2---:R-:W-:Y:S01]  /*2150*/  FFMA R36, R28.reuse, R20, R36 ;  /* 0x000000141c247223 */ /* 0x044fe20000000024 */
        /* <DEDUP_REMOVED lines=26> */
[C---:B------:R-:W-:Y:S01]  /*2300*/  FFMA R57, R30.reuse, R25, R57 ;  /* 0x000000191e397223 */ /* 0x040fe20000000039 */
[C---:B------:R-:W-:Y:S01]  /*2310*/  FFMA R58, R30.reuse, R26, R58 ;  /* 0x0000001a1e3a7223 */ /* 0x040fe2000000003a */
[----:B------:R-:W-:Y:S01]  /*2320*/  FFMA R59, R30, R27, R59 ;  /* 0x0000001b1e3b7223 */ /* 0x000fe2000000003b */
[----:B------:R-:W1:Y:S01]  /*2330*/  LDS.128 R8, [R3+0x3f0] ;  /* 0x0003f00003087984 */ /* 0x000e620000000c00 */
[C---:B------:R-:W-:Y:S01]  /*2340*/  FFMA R24, R31.reuse, R24, R64 ;  /* 0x000000181f187223 */ /* 0x040fe20000000040 */
[C---:B------:R-:W-:Y:S01]  /*2350*/  FFMA R25, R31.reuse, R25, R65 ;  /* 0x000000191f197223 */ /* 0x040fe20000000041 */
[C---:B------:R-:W-:Y:S01]  /*2360*/  FFMA R30, R31.reuse, R26, R66 ;  /* 0x0000001a1f1e7223 */ /* 0x040fe20000000042 */
[----:B------:R-:W2:Y:S01]  /*2370*/  LDS.128 R20, [R84+UR4+0x400] ;  /* 0x0004000454147984 */ /* 0x000ea20008000c00 */
[----:B------:R-:W-:-:S03]  /*2380*/  FFMA R82, R31, R27, R67 ;  /* 0x0000001b1f527223 */ /* 0x000fc60000000043 */
[----:B------:R-:W-:Y:S01]  /*2390*/  LDS.128 R64, [R3+0x600] ;  /* 0x0006000003407984 */ /* 0x000fe20000000c00 */
[C---:B0-----:R-:W-:Y:S01]  /*23a0*/  FFMA R81, R19.reuse, R12, R32 ;  /* 0x0000000c13517223 */ /* 0x041fe20000000020 */
[C---:B------:R-:W-:Y:S01]  /*23b0*/  FFMA R80, R19.reuse, R13, R33 ;  /* 0x0000000d13507223 */ /* 0x040fe20000000021 */
[C---:B------:R-:W-:Y:S01]  /*23c0*/  FFMA R79, R19.reuse, R14, R34 ;  /* 0x0000000e134f7223 */ /* 0x040fe20000000022 */
[----:B------:R-:W-:Y:S01]  /*23d0*/  FFMA R83, R19, R15, R35 ;  /* 0x0000000f13537223 */ /* 0x000fe20000000023 */
[C---:B-1----:R-:W-:Y:S01]  /*23e0*/  FFMA R4, R16.reuse, R8, R4 ;  /* 0x0000000810047223 */ /* 0x042fe20000000004 */
[----:B------:R-:W0:Y:S01]  /*23f0*/  LDS.128 R32, [R84+UR4+0x5f0] ;  /* 0x0005f00454207984 */ /* 0x000e220008000c00 */
[CC--:B------:R-:W-:Y:S01]  /*2400*/  FFMA R5, R16.reuse, R9.reuse, R5 ;  /* 0x0000000910057223 */ /* 0x0c0fe20000000005 */
[C---:B------:R-:W-:Y:S01]  /*2410*/  FFMA R6, R16.reuse, R10, R6 ;  /* 0x0000000a10067223 */ /* 0x040fe20000000006 */
[C---:B--2---:R-:W-:Y:S01]  /*2420*/  FFMA R100, R23.reuse, R8, R60 ;  /* 0x0000000817647223 */ /* 0x044fe2000000003c */
[----:B------:R-:W-:Y:S01]  /*2430*/  FFMA R101, R23, R9, R61 ;  /* 0x0000000917657223 */ /* 0x000fe2000000003d */
[C---:B------:R-:W-:Y:S01]  /*2440*/  FFMA R7, R16.reuse, R11, R7 ;  /* 0x0000000b10077223 */ /* 0x040fe20000000007 */
[C---:B------:R-:W-:Y:S01]  /*2450*/  FFMA R26, R16.reuse, R12, R71 ;  /* 0x0000000c101a7223 */ /* 0x040fe20000000047 */
[C---:B------:R-:W-:Y:S01]  /*2460*/  FFMA R72, R16.reuse, R13, R72 ;  /* 0x0000000d10487223 */ /* 0x040fe20000000048 */
[C---:B------:R-:W-:Y:S01]  /*2470*/  FFMA R73, R16.reuse, R14, R73 ;  /* 0x0000000e10497223 */ /* 0x040fe20000000049 */
[-C--:B------:R-:W-:Y:S01]  /*2480*/  FFMA R74, R16, R15.reuse, R74 ;  /* 0x0000000f104a7223 */ /* 0x080fe2000000004a */
[----:B------:R-:W1:Y:S01]  /*2490*/  LDS.128 R60, [R3+0x5f0] ;  /* 0x0005f000033c7984 */ /* 0x000e620000000c00 */
[C---:B------:R-:W-:Y:S01]  /*24a0*/  FFMA R16, R17.reuse, R12, R68 ;  /* 0x0000000c11107223 */ /* 0x040fe20000000044 */
[CC--:B------:R-:W-:Y:S01]  /*24b0*/  FFMA R27, R17.reuse, R15.reuse, R69 ;  /* 0x0000000f111b7223 */ /* 0x0c0fe20000000045 */
[C---:B------:R-:W-:Y:S01]  /*24c0*/  FFMA R31, R18.reuse, R15, R70 ;  /* 0x0000000f121f7223 */ /* 0x040fe20000000046 */
[C---:B------:R-:W-:Y:S01]  /*24d0*/  FFMA R75, R17.reuse, R8, R75 ;  /* 0x00000008114b7223 */ /* 0x040fe2000000004b */
[----:B------:R-:W2:Y:S01]  /*24e0*/  LDS.128 R68, [R84+UR4+0x600] ;  /* 0x0006000454447984 */ /* 0x000ea20008000c00 */
[----:B------:R-:W-:Y:S01]  /*24f0*/  UIADD3 UR4, UPT, UPT, UR4, 0x800, URZ ;  /* 0x0000080004047890 */ /* 0x000fe2000fffe0ff */
[C---:B------:R-:W-:Y:S01]  /*2500*/  FFMA R76, R17.reuse, R9, R76 ;  /* 0x00000009114c7223 */ /* 0x040fe2000000004c */
[C---:B------:R-:W-:Y:S01]  /*2510*/  FFMA R77, R17.reuse, R10, R77 ;  /* 0x0000000a114d7223 */ /* 0x040fe2000000004d */
[C---:B------:R-:W-:Y:S01]  /*2520*/  FFMA R78, R17.reuse, R11, R78 ;  /* 0x0000000b114e7223 */ /* 0x040fe2000000004e */
[----:B------:R-:W-:Y:S01]  /*2530*/  UISETP.NE.AND UP0, UPT, UR4, 0x1010, UPT ;  /* 0x000010100400788c */ /* 0x000fe2000bf05270 */
        /* <DEDUP_REMOVED lines=43> */
[C---:B0-----:R-:W-:Y:S01]  /*27f0*/  FFMA R8, R32.reuse, R64, R26 ;  /* 0x0000004020087223 */ /* 0x041fe2000000001a */
[C---:B------:R-:W-:Y:S01]  /*2800*/  FFMA R19, R33.reuse, R67, R27 ;  /* 0x0000004321137223 */ /* 0x040fe2000000001b */
[C---:B-1----:R-:W-:Y:S01]  /*2810*/  FFMA R4, R32.reuse, R60, R4 ;  /* 0x0000003c20047223 */ /* 0x042fe20000000004 */
        /* <DEDUP_REMOVED lines=61> */
[----:B------:R-:W-:Y:S01]  /*2bf0*/  IADD3 R3, PT, PT, R3, 0x800, RZ ;  /* 0x0000080003037810 */ /* 0x000fe20007ffe0ff */
[----:B------:R-:W-:Y:S06]  /*2c00*/  BRA.U UP0, `(.L_x_3) ;  /* 0xffffffed00b07547 */ /* 0x000fec000b83ffff */
[----:B------:R-:W-:-:S05]  /*2c10*/  IMAD R69, R2, UR11, R0 ;  /* 0x0000000b02457c24 */ /* 0x000fca000f8e0200 */
[----:B------:R-:W-:-:S05]  /*2c20*/  SHF.L.U32 R69, R69, 0x3, RZ ;  /* 0x0000000345457819 */ /* 0x000fca00000006ff */
[C---:B------:R-:W-:Y:S01]  /*2c30*/  IMAD.WIDE.U32 R2, R69.reuse, 0x4, R98 ;  /* 0x0000000445027825 */ /* 0x040fe200078e0062 */
[----:B------:R-:W-:-:S04]  /*2c40*/  IADD3 R69, PT, PT, R69, UR11, RZ ;  /* 0x0000000b45457c10 */ /* 0x000fc8000fffe0ff */
[C---:B------:R-:W-:Y:S01]  /*2c50*/  IADD3 R71, PT, PT, R69.reuse, 0x4, RZ ;  /* 0x0000000445477810 */ /* 0x040fe20007ffe0ff */
[----:B------:R0:W-:Y:S01]  /*2c60*/  STG.E.128 desc[UR8][R2.64], R4 ;  /* 0x0000000402007986 */ /* 0x0001e2000c101d08 */
[C---:B------:R-:W-:Y:S01]  /*2c70*/  IADD3 R75, PT, PT, R69.reuse, UR11, RZ ;  /* 0x0000000b454b7c10 */ /* 0x040fe2000fffe0ff */
[--C-:B------:R-:W-:Y:S01]  /*2c80*/  IMAD.WIDE.U32 R68, R69, 0x4, R98.reuse ;  /* 0x0000000445447825 */ /* 0x100fe200078e0062 */
[----:B------:R-:W-:Y:S01]  /*2c90*/  IADD3 R77, PT, PT, R71, UR11, RZ ;  /* 0x0000000b474d7c10 */ /* 0x000fe2000fffe0ff */
[----:B------:R1:W-:Y:S01]  /*2ca0*/  STG.E.128 desc[UR8][R2.64+0x10], R8 ;  /* 0x0000100802007986 */ /* 0x0003e2000c101d08 */
[----:B------:R-:W-:Y:S01]  /*2cb0*/  IADD3 R79, PT, PT, R75, UR11, RZ ;  /* 0x0000000b4b4f7c10 */ /* 0x000fe2000fffe0ff */
[--C-:B------:R-:W-:Y:S02]  /*2cc0*/  IMAD.WIDE.U32 R70, R71, 0x4, R98.reuse ;  /* 0x0000000447467825 */ /* 0x100fe400078e0062 */
[----:B------:R2:W-:Y:S02]  /*2cd0*/  STG.E.128 desc[UR8][R68.64], R12 ;  /* 0x0000000c44007986 */ /* 0x0005e4000c101d08 */
[----:B------:R-:W-:-:S02]  /*2ce0*/  IMAD.WIDE.U32 R72, R75, 0x4, R98 ;  /* 0x000000044b487825 */ /* 0x000fc400078e0062 */
[----:B------:R3:W-:Y:S02]  /*2cf0*/  STG.E.128 desc[UR8][R70.64], R16 ;  /* 0x0000001046007986 */ /* 0x0007e4000c101d08 */
[C-C-:B------:R-:W-:Y:S02]  /*2d00*/  IMAD.WIDE.U32 R74, R77.reuse, 0x4, R98.reuse ;  /* 0x000000044d4a7825 */ /* 0x140fe400078e0062 */
[----:B------:R4:W-:Y:S01]  /*2d10*/  STG.E.128 desc[UR8][R72.64], R20 ;  /* 0x0000001448007986 */ /* 0x0009e2000c101d08 */
[----:B0-----:R-:W-:Y:S02]  /*2d20*/  IADD3 R5, PT, PT, R77, UR11, RZ ;  /* 0x0000000b4d057c10 */ /* 0x001fe4000fffe0ff */
[----:B------:R-:W-:Y:S01]  /*2d30*/  IADD3 R7, PT, PT, R79, UR11, RZ ;  /* 0x0000000b4f077c10 */ /* 0x000fe2000fffe0ff */
[----:B------:R-:W-:Y:S01]  /*2d40*/  STG.E.128 desc[UR8][R74.64], R24 ;  /* 0x000000184a007986 */ /* 0x000fe2000c101d08 */
[----:B-1----:R-:W-:Y:S01]  /*2d50*/  IADD3 R9, PT, PT, R5, UR11, RZ ;  /* 0x0000000b05097c10 */ /* 0x002fe2000fffe0ff */
[----:B------:R-:W-:Y:S01]  /*2d60*/  IMAD.WIDE.U32 R2, R79, 0x4, R98 ;  /* 0x000000044f027825 */ /* 0x000fe200078e0062 */
[----:B------:R-:W-:-:S02]  /*2d70*/  IADD3 R11, PT, PT, R7, UR11, RZ ;  /* 0x0000000b070b7c10 */ /* 0x000fc4000fffe0ff */
[----:B--2---:R-:W-:Y:S01]  /*2d80*/  IADD3 R13, PT, PT, R9, UR11, RZ ;  /* 0x0000000b090d7c10 */ /* 0x004fe2000fffe0ff */
[--C-:B------:R-:W-:Y:S01]  /*2d90*/  IMAD.WIDE.U32 R4, R5, 0x4, R98.reuse ;  /* 0x0000000405047825 */ /* 0x100fe200078e0062 */
[----:B------:R-:W-:Y:S01]  /*2da0*/  IADD3 R15, PT, PT, R11, UR11, RZ ;  /* 0x0000000b0b0f7c10 */ /* 0x000fe2000fffe0ff */
[----:B------:R0:W-:Y:S01]  /*2db0*/  STG.E.128 desc[UR8][R2.64], R28 ;  /* 0x0000001c02007986 */ /* 0x0001e2000c101d08 */
[----:B---3--:R-:W-:Y:S01]  /*2dc0*/  IADD3 R17, PT, PT, R13, UR11, RZ ;  /* 0x0000000b0d117c10 */ /* 0x008fe2000fffe0ff */
[--C-:B------:R-:W-:Y:S01]  /*2dd0*/  IMAD.WIDE.U32 R6, R7, 0x4, R98.reuse ;  /* 0x0000000407067825 */ /* 0x100fe200078e0062 */
[----:B------:R-:W-:Y:S01]  /*2de0*/  IADD3 R19, PT, PT, R15, UR11, RZ ;  /* 0x0000000b0f137c10 */ /* 0x000fe2000fffe0ff */
[----:B------:R1:W-:Y:S01]  /*2df0*/  STG.E.128 desc[UR8][R4.64], R32 ;  /* 0x0000002004007986 */ /* 0x0003e2000c101d08 */
[----:B----4-:R-:W-:Y:S01]  /*2e00*/  IADD3 R21, PT, PT, R17, UR11, RZ ;  /* 0x0000000b11157c10 */ /* 0x010fe2000fffe0ff */
[--C-:B------:R-:W-:Y:S02]  /*2e10*/  IMAD.WIDE.U32 R8, R9, 0x4, R98.reuse ;  /* 0x0000000409087825 */ /* 0x100fe400078e0062 */
[----:B------:R-:W-:Y:S02]  /*2e20*/  STG.E.128 desc[UR8][R6.64], R36 ;  /* 0x0000002406007986 */ /* 0x000fe4000c101d08 */
[----:B------:R-:W-:-:S02]  /*2e30*/  IMAD.WIDE.U32 R10, R11, 0x4, R98 ;  /* 0x000000040b0a7825 */ /* 0x000fc400078e0062 */
[----:B------:R-:W-:Y:S02]  /*2e40*/  STG.E.128 desc[UR8][R8.64], R40 ;  /* 0x0000002808007986 */ /* 0x000fe4000c101d08 */
[--C-:B------:R-:W-:Y:S02]  /*2e50*/  IMAD.WIDE.U32 R12, R13, 0x4, R98.reuse ;  /* 0x000000040d0c7825 */ /* 0x100fe400078e0062 */
[----:B------:R-:W-:Y:S02]  /*2e60*/  STG.E.128 desc[UR8][R10.64], R44 ;  /* 0x0000002c0a007986 */ /* 0x000fe4000c101d08 */
[--C-:B------:R-:W-:Y:S02]  /*2e70*/  IMAD.WIDE.U32 R14, R15, 0x4, R98.reuse ;  /* 0x000000040f0e7825 */ /* 0x100fe400078e0062 */
[----:B------:R-:W-:Y:S02]  /*2e80*/  STG.E.128 desc[UR8][R12.64], R48 ;  /* 0x000000300c007986 */ /* 0x000fe4000c101d08 */
[----:B0-----:R-:W-:-:S02]  /*2e90*/  IMAD.WIDE.U32 R2, R17, 0x4, R98 ;  /* 0x0000000411027825 */ /* 0x001fc400078e0062 */
[----:B------:R-:W-:Y:S02]  /*2ea0*/  STG.E.128 desc[UR8][R14.64], R52 ;  /* 0x000000340e007986 */ /* 0x000fe4000c101d08 */
[--C-:B-1----:R-:W-:Y:S02]  /*2eb0*/  IMAD.WIDE.U32 R4, R19, 0x4, R98.reuse ;  /* 0x0000000413047825 */ /* 0x102fe400078e0062 */
[----:B------:R-:W-:Y:S02]  /*2ec0*/  STG.E.128 desc[UR8][R2.64], R56 ;  /* 0x0000003802007986 */ /* 0x000fe4000c101d08 */
[----:B------:R-:W-:Y:S02]  /*2ed0*/  IMAD.WIDE.U32 R98, R21, 0x4, R98 ;  /* 0x0000000415627825 */ /* 0x000fe400078e0062 */
[----:B------:R-:W-:Y:S04]  /*2ee0*/  STG.E.128 desc[UR8][R4.64], R60 ;  /* 0x0000003c04007986 */ /* 0x000fe8000c101d08 */
[----:B------:R-:W-:Y:S01]  /*2ef0*/  STG.E.128 desc[UR8][R98.64], R64 ;  /* 0x0000004062007986 */ /* 0x000fe2000c101d08 */
[----:B------:R-:W-:Y:S05]  /*2f00*/  EXIT ;  /* 0x000000000000794d */ /* 0x000fea0003800000 */
.L_x_4:
[----:B------:R-:W-:-:S00]  /*2f10*/  BRA `(.L_x_4) ;  /* 0xfffffffc00fc7947 */ /* 0x000fc0000383ffff */
[----:B------:R-:W-:-:S00]  /*2f20*/  NOP ;  /* 0x0000000000007918 */ /* 0x000fc00000000000 */
        /* <DEDUP_REMOVED lines=13> */
.L_x_5:


//--------------------- .nv.shared._Z8sgemm_v8ILj128ELj128ELj8ELj8ELj8EEvPfS0_S0_iii --------------------------
	.section	.nv.shared._Z8sgemm_v8ILj128ELj128ELj8ELj8ELj8EEvPfS0_S0_iii,"aw",@nobits
	.sectionflags	@""
	.align	4
.nv.shared._Z8sgemm_v8ILj128ELj128ELj8ELj8ELj8EEvPfS0_S0_iii:
	.zero		17408


//--------------------- .nv.shared.reserved.0     --------------------------
	.section	.nv.shared.reserved.0,"aw",@nobits
	.weak		__nv_reservedSMEM_offset_0_alias
	.size		__nv_reservedSMEM_offset_0_alias, 0, 64
	.other		__nv_reservedSMEM_offset_0_alias,@"STO_CUDA_RESERVED_SHARED STV_DEFAULT"
__nv_reservedSMEM_offset_0_alias:
	.zero		0
	.zero		64


//--------------------- .nv.constant0._Z8sgemm_v8ILj128ELj128ELj8ELj8ELj8EEvPfS0_S0_iii --------------------------
	.section	.nv.constant0._Z8sgemm_v8ILj128ELj128ELj8ELj8ELj8EEvPfS0_S0_iii,"a",@progbits
	.sectionflags	@""
	.align	4
.nv.constant0._Z8sgemm_v8ILj128ELj128ELj8ELj8ELj8EEvPfS0_S0_iii:
	.zero		932


//--------------------- SYMBOLS --------------------------

	.type		.nv.reservedSmem.offset0,@object
	.size		.nv.reservedSmem.offset0,0x4
	.type		.nv.reservedSmem.cap,@object
	.size		.nv.reservedSmem.cap,0x4
